// auto-generated by cutlass_sweep.gemm — config: {"arch": "sm_100", "cluster_m": 1, "cluster_n": 1, "dtype": "int8", "dtype_b": "int8", "layout": "nt", "stages": 7, "tile_k": 64, "tile_m": 128, "tile_n": 64}
#include "cutlass/cutlass.h"
#include "cutlass/gemm/collective/collective_builder.hpp"
#include "cutlass/gemm/device/gemm_universal_adapter.h"
#include "cutlass/gemm/kernel/gemm_universal.hpp"
#include "cutlass/epilogue/collective/collective_builder.hpp"

using ElemA = int8_t;
using ElemB = int8_t;
using ElemCD = int8_t;
using Acc  = int32_t;
using TileShape    = cute::Shape<cute::_128, cute::_64, cute::_64>;
using ClusterShape = cute::Shape<cute::_1, cute::_1, cute::_1>;

using CollectiveEpilogue = typename cutlass::epilogue::collective::CollectiveBuilder<
    cutlass::arch::Sm100, cutlass::arch::OpClassTensorOp,
    TileShape, ClusterShape,
    cutlass::epilogue::collective::EpilogueTileAuto,
    Acc, Acc,
    ElemCD, cutlass::layout::RowMajor, 128 / cutlass::sizeof_bits<ElemCD>::value,
    ElemCD, cutlass::layout::RowMajor, 128 / cutlass::sizeof_bits<ElemCD>::value,
    cutlass::epilogue::collective::EpilogueScheduleAuto
  >::CollectiveOp;

using CollectiveMainloop = typename cutlass::gemm::collective::CollectiveBuilder<
    cutlass::arch::Sm100, cutlass::arch::OpClassTensorOp,
    ElemA, cutlass::layout::RowMajor, 128 / cutlass::sizeof_bits<ElemA>::value,
    ElemB, cutlass::layout::ColumnMajor, 128 / cutlass::sizeof_bits<ElemB>::value,
    Acc,
    TileShape, ClusterShape,
    cutlass::gemm::collective::StageCount<7>,
    cutlass::gemm::collective::KernelScheduleAuto
  >::CollectiveOp;

using GemmKernel = cutlass::gemm::kernel::GemmUniversal<
    cute::Shape<int,int,int,int>,
    CollectiveMainloop,
    CollectiveEpilogue
>;
using Gemm = cutlass::gemm::device::GemmUniversalAdapter<GemmKernel>;

// Force the device kernel symbol into the cubin without needing a host main.
auto* _anchor = &cutlass::device_kernel<GemmKernel>;


// ===== COMPILED SASS (sm_100a) =====

	.target	sm_100a

	.elftype	@"ET_EXEC"


//--------------------- .note.nv.tkinfo           --------------------------
	.section	.note.nv.tkinfo,"",@"SHT_NOTE"
	.sectionflags	@"SHF_NOTE_NV_TKINFO"
	.tkinfo
        /*0018*/ 	.word	0x00000002
        /*0030*/ 	.string	""
        /*0030*/ 	.string	"ptxas"
        /*0030*/ 	.string	"Cuda compilation tools, release 13.0, V13.0.88"
        /*0030*/ 	.string	"Build cuda_13.0.r13.0/compiler.36424714_0"
        /*0030*/ 	.string	"-arch sm_100a -m 64 "



//--------------------- .note.nv.cuinfo           --------------------------
	.section	.note.nv.cuinfo,"",@"SHT_NOTE"
	.sectionflags	@"SHF_NOTE_NV_CUINFO"
        /*0018*/ 	.short	0x0002
        /*001a*/ 	.short	0x0064
        /*001c*/ 	.short	0x0082
	.zero		2


//--------------------- .nv.info                  --------------------------
	.section	.nv.info,"",@"SHT_CUDA_INFO"
	.align	4


	//----- nvinfo : EIATTR_REGCOUNT
	.align		4
        /*0000*/ 	.byte	0x04, 0x2f
        /*0002*/ 	.short	(.L_19 - .L_18)
	.align		4
.L_18:
        /*0004*/ 	.word	index@(_ZN7cutlass13device_kernelINS_4gemm6kernel13GemmUniversalIN4cute5tupleIJiiiiEEENS1_10collective13CollectiveMmaINS1_35MainloopSm100TmaUmmaWarpSpecializedILi7ELi2ELi4ENS5_IJNS4_1CILi1EEESB_SB_EEEEENS5_IJNSA_ILi128EEENSA_ILi64EEESF_EEEaNS5_IJlSB_lEEEaSH_NS4_8TiledMMAINS4_8MMA_AtomIJNS4_15SM100_MMA_S8_SSIaaiLi128ELi64ELNS4_4UMMA5MajorE0ELSM_0ELNSL_8SaturateE0EEEEEENS4_6LayoutISC_NS5_IJNSA_ILi0EEESR_SR_EEEEENS5_IJNS4_10UnderscoreESU_SU_EEEEENS4_13SM90_TMA_LOADENS4_14ComposedLayoutINS4_7SwizzleILi2ELi4ELi3EEENS4_18smem_ptr_flag_bitsILi8EEENSQ_INS5_IJNSA_ILi8EEESF_EEENS5_IJSF_SB_EEEEEEEvNS4_8identityESX_S17_vS18_EENS_8epilogue10collective18CollectiveEpilogueINS1A_23Sm100TmaWarpSpecializedILi1ELi1ELi64ELb0ELb0EEEJSG_NS5_IJNSQ_ISE_SB_EENSQ_ISF_SB_EEEEEaSH_aSH_NS1A_6fusion15FusionCallbacksIS1E_NS1I_17LinearCombinationIaiaiLNS_15FloatRoundStyleE2EEESG_S1H_JEEENS4_5SM1004TMEM4LOAD26SM100_TMEM_LOAD_32dp32b64xESX_S17_NS4_39AutoVectorizingCopyWithAssumedAlignmentILi128EEENS4_14SM90_TMA_STOREES17_S1T_S1T_EEEvvEEEEvNT_6ParamsE)
        /*0008*/ 	.word	0x000000c6


	//----- nvinfo : EIATTR_FRAME_SIZE
	.align		4
.L_19:
        /*000c*/ 	.byte	0x04, 0x11
        /*000e*/ 	.short	(.L_21 - .L_20)
	.align		4
.L_20:
        /*0010*/ 	.word	index@($__internal_2_$__cuda_sm10x_tcgen05_guardrail_trap_unallocated_columns_being_dealloced)
        /*0014*/ 	.word	0x00000000


	//----- nvinfo : EIATTR_FRAME_SIZE
	.align		4
.L_21:
        /*0018*/ 	.byte	0x04, 0x11
        /*001a*/ 	.short	(.L_23 - .L_22)
	.align		4
.L_22:
        /*001c*/ 	.word	index@($__internal_1_$__cuda_sm10x_tcgen05_guardrail_trap_phase_invalid_during_alloc)
        /*0020*/ 	.word	0x00000000


	//----- nvinfo : EIATTR_FRAME_SIZE
	.align		4
.L_23:
        /*0024*/ 	.byte	0x04, 0x11
        /*0026*/ 	.short	(.L_25 - .L_24)
	.align		4
.L_24:
        /*0028*/ 	.word	index@($__internal_0_$__cuda_sm10x_tcgen05_guardrail_trap_col_being_dealloced_not_returned_by_alloc)
        /*002c*/ 	.word	0x00000000


	//----- nvinfo : EIATTR_FRAME_SIZE
	.align		4
.L_25:
        /*0030*/ 	.byte	0x04, 0x11
        /*0032*/ 	.short	(.L_27 - .L_26)
	.align		4
.L_26:
        /*0034*/ 	.word	index@(_ZN7cutlass13device_kernelINS_4gemm6kernel13GemmUniversalIN4cute5tupleIJiiiiEEENS1_10collective13CollectiveMmaINS1_35MainloopSm100TmaUmmaWarpSpecializedILi7ELi2ELi4ENS5_IJNS4_1CILi1EEESB_SB_EEEEENS5_IJNSA_ILi128EEENSA_ILi64EEESF_EEEaNS5_IJlSB_lEEEaSH_NS4_8TiledMMAINS4_8MMA_AtomIJNS4_15SM100_MMA_S8_SSIaaiLi128ELi64ELNS4_4UMMA5MajorE0ELSM_0ELNSL_8SaturateE0EEEEEENS4_6LayoutISC_NS5_IJNSA_ILi0EEESR_SR_EEEEENS5_IJNS4_10UnderscoreESU_SU_EEEEENS4_13SM90_TMA_LOADENS4_14ComposedLayoutINS4_7SwizzleILi2ELi4ELi3EEENS4_18smem_ptr_flag_bitsILi8EEENSQ_INS5_IJNSA_ILi8EEESF_EEENS5_IJSF_SB_EEEEEEEvNS4_8identityESX_S17_vS18_EENS_8epilogue10collective18CollectiveEpilogueINS1A_23Sm100TmaWarpSpecializedILi1ELi1ELi64ELb0ELb0EEEJSG_NS5_IJNSQ_ISE_SB_EENSQ_ISF_SB_EEEEEaSH_aSH_NS1A_6fusion15FusionCallbacksIS1E_NS1I_17LinearCombinationIaiaiLNS_15FloatRoundStyleE2EEESG_S1H_JEEENS4_5SM1004TMEM4LOAD26SM100_TMEM_LOAD_32dp32b64xESX_S17_NS4_39AutoVectorizingCopyWithAssumedAlignmentILi128EEENS4_14SM90_TMA_STOREES17_S1T_S1T_EEEvvEEEEvNT_6ParamsE)
        /*0038*/ 	.word	0x00000000


	//----- nvinfo : EIATTR_MIN_STACK_SIZE
	.align		4
.L_27:
        /*003c*/ 	.byte	0x04, 0x12
        /*003e*/ 	.short	(.L_29 - .L_28)
	.align		4
.L_28:
        /*0040*/ 	.word	index@(_ZN7cutlass13device_kernelINS_4gemm6kernel13GemmUniversalIN4cute5tupleIJiiiiEEENS1_10collective13CollectiveMmaINS1_35MainloopSm100TmaUmmaWarpSpecializedILi7ELi2ELi4ENS5_IJNS4_1CILi1EEESB_SB_EEEEENS5_IJNSA_ILi128EEENSA_ILi64EEESF_EEEaNS5_IJlSB_lEEEaSH_NS4_8TiledMMAINS4_8MMA_AtomIJNS4_15SM100_MMA_S8_SSIaaiLi128ELi64ELNS4_4UMMA5MajorE0ELSM_0ELNSL_8SaturateE0EEEEEENS4_6LayoutISC_NS5_IJNSA_ILi0EEESR_SR_EEEEENS5_IJNS4_10UnderscoreESU_SU_EEEEENS4_13SM90_TMA_LOADENS4_14ComposedLayoutINS4_7SwizzleILi2ELi4ELi3EEENS4_18smem_ptr_flag_bitsILi8EEENSQ_INS5_IJNSA_ILi8EEESF_EEENS5_IJSF_SB_EEEEEEEvNS4_8identityESX_S17_vS18_EENS_8epilogue10collective18CollectiveEpilogueINS1A_23Sm100TmaWarpSpecializedILi1ELi1ELi64ELb0ELb0EEEJSG_NS5_IJNSQ_ISE_SB_EENSQ_ISF_SB_EEEEEaSH_aSH_NS1A_6fusion15FusionCallbacksIS1E_NS1I_17LinearCombinationIaiaiLNS_15FloatRoundStyleE2EEESG_S1H_JEEENS4_5SM1004TMEM4LOAD26SM100_TMEM_LOAD_32dp32b64xESX_S17_NS4_39AutoVectorizingCopyWithAssumedAlignmentILi128EEENS4_14SM90_TMA_STOREES17_S1T_S1T_EEEvvEEEEvNT_6ParamsE)
        /*0044*/ 	.word	0x00000000
.L_29:


//--------------------- .nv.compat                --------------------------
	.section	.nv.compat,"",@"SHT_CUDA_COMPAT_INFO"
	.align	4
        /*0000*/ 	.byte	0x02, 0x09, 0x01, 0x00, 0x02, 0x02, 0x03, 0x00, 0x02, 0x05, 0x06, 0x00, 0x03, 0x07, 0x01, 0x01
        /*0010*/ 	.byte	0x02, 0x03, 0x01, 0x00, 0x02, 0x06, 0x01, 0x00, 0x04, 0x0b, 0x08, 0x00, 0x01, 0x00, 0x00, 0x00
        /*0020*/ 	.byte	0x00, 0x00, 0x00, 0x00


//--------------------- .nv.info._ZN7cutlass13device_kernelINS_4gemm6kernel13GemmUniversalIN4cute5tupleIJiiiiEEENS1_10collective13CollectiveMmaINS1_35MainloopSm100TmaUmmaWarpSpecializedILi7ELi2ELi4ENS5_IJNS4_1CILi1EEESB_SB_EEEEENS5_IJNSA_ILi128EEENSA_ILi64EEESF_EEEaNS5_IJlSB_lEEEaSH_NS4_8TiledMMAINS4_8MMA_AtomIJNS4_15SM100_MMA_S8_SSIaaiLi128ELi64ELNS4_4UMMA5MajorE0ELSM_0ELNSL_8SaturateE0EEEEEENS4_6LayoutISC_NS5_IJNSA_ILi0EEESR_SR_EEEEENS5_IJNS4_10UnderscoreESU_SU_EEEEENS4_13SM90_TMA_LOADENS4_14ComposedLayoutINS4_7SwizzleILi2ELi4ELi3EEENS4_18smem_ptr_flag_bitsILi8EEENSQ_INS5_IJNSA_ILi8EEESF_EEENS5_IJSF_SB_EEEEEEEvNS4_8identityESX_S17_vS18_EENS_8epilogue10collective18CollectiveEpilogueINS1A_23Sm100TmaWarpSpecializedILi1ELi1ELi64ELb0ELb0EEEJSG_NS5_IJNSQ_ISE_SB_EENSQ_ISF_SB_EEEEEaSH_aSH_NS1A_6fusion15FusionCallbacksIS1E_NS1I_17LinearCombinationIaiaiLNS_15FloatRoundStyleE2EEESG_S1H_JEEENS4_5SM1004TMEM4LOAD26SM100_TMEM_LOAD_32dp32b64xESX_S17_NS4_39AutoVectorizingCopyWithAssumedAlignmentILi128EEENS4_14SM90_TMA_STOREES17_S1T_S1T_EEEvvEEEEvNT_6ParamsE --------------------------
	.section	.nv.info._ZN7cutlass13device_kernelINS_4gemm6kernel13GemmUniversalIN4cute5tupleIJiiiiEEENS1_10collective13CollectiveMmaINS1_35MainloopSm100TmaUmmaWarpSpecializedILi7ELi2ELi4ENS5_IJNS4_1CILi1EEESB_SB_EEEEENS5_IJNSA_ILi128EEENSA_ILi64EEESF_EEEaNS5_IJlSB_lEEEaSH_NS4_8TiledMMAINS4_8MMA_AtomIJNS4_15SM100_MMA_S8_SSIaaiLi128ELi64ELNS4_4UMMA5MajorE0ELSM_0ELNSL_8SaturateE0EEEEEENS4_6LayoutISC_NS5_IJNSA_ILi0EEESR_SR_EEEEENS5_IJNS4_10UnderscoreESU_SU_EEEEENS4_13SM90_TMA_LOADENS4_14ComposedLayoutINS4_7SwizzleILi2ELi4ELi3EEENS4_18smem_ptr_flag_bitsILi8EEENSQ_INS5_IJNSA_ILi8EEESF_EEENS5_IJSF_SB_EEEEEEEvNS4_8identityESX_S17_vS18_EENS_8epilogue10collective18CollectiveEpilogueINS1A_23Sm100TmaWarpSpecializedILi1ELi1ELi64ELb0ELb0EEEJSG_NS5_IJNSQ_ISE_SB_EENSQ_ISF_SB_EEEEEaSH_aSH_NS1A_6fusion15FusionCallbacksIS1E_NS1I_17LinearCombinationIaiaiLNS_15FloatRoundStyleE2EEESG_S1H_JEEENS4_5SM1004TMEM4LOAD26SM100_TMEM_LOAD_32dp32b64xESX_S17_NS4_39AutoVectorizingCopyWithAssumedAlignmentILi128EEENS4_14SM90_TMA_STOREES17_S1T_S1T_EEEvvEEEEvNT_6ParamsE,"",@"SHT_CUDA_INFO"
	.sectionflags	@""
	.align	4


	//----- nvinfo : EIATTR_CUDA_API_VERSION
	.align		4
        /*0000*/ 	.byte	0x04, 0x37
        /*0002*/ 	.short	(.L_31 - .L_30)
.L_30:
        /*0004*/ 	.word	0x00000082


	//----- nvinfo : EIATTR_KPARAM_INFO
	.align		4
.L_31:
        /*0008*/ 	.byte	0x04, 0x17
        /*000a*/ 	.short	(.L_33 - .L_32)
.L_32:
        /*000c*/ 	.word	0x00000000
        /*0010*/ 	.short	0x0000
        /*0012*/ 	.short	0x0000
        /*0014*/ 	.byte	0x00, 0xf0, 0x01, 0x20


	//----- nvinfo : EIATTR_AT_ENTRY_FRAGMENTS
	.align		4
.L_33:
        /*0018*/ 	.byte	0x04, 0x4f
        /*001a*/ 	.short	(.L_35 - .L_34)


	//   ....[0]....
.L_34:
        /*001c*/ 	.word	0x00000006


	//----- nvinfo : EIATTR_RESERVED_SMEM_USED
	.align		4
.L_35:
        /*0020*/ 	.byte	0x01, 0x41
	.zero		2


	//----- nvinfo : EIATTR_SPARSE_MMA_MASK
	.align		4
        /*0024*/ 	.byte	0x03, 0x50
        /*0026*/ 	.short	0x0000


	//----- nvinfo : EIATTR_TCGEN05_1CTA_USED
	.align		4
        /*0028*/ 	.byte	0x01, 0x51
	.zero		2


	//----- nvinfo : EIATTR_MAXREG_COUNT
	.align		4
        /*002c*/ 	.byte	0x03, 0x1b
        /*002e*/ 	.short	0x00ff


	//----- nvinfo : EIATTR_NUM_BARRIERS
	.align		4
        /*0030*/ 	.byte	0x02, 0x4c
        /*0032*/ 	.byte	0x07
	.zero		1


	//----- nvinfo : EIATTR_EXTERNS
	.align		4
        /*0034*/ 	.byte	0x04, 0x0f
        /*0036*/ 	.short	(.L_37 - .L_36)


	//   ....[0]....
	.align		4
.L_36:
        /*0038*/ 	.word	index@(__assertfail)


	//----- nvinfo : EIATTR_MERCURY_ISA_VERSION
	.align		4
.L_37:
        /*003c*/ 	.byte	0x03, 0x5f
        /*003e*/ 	.short	0x0101


	//----- nvinfo : EIATTR_INT_WARP_WIDE_INSTR_OFFSETS
	.align		4
        /*0040*/ 	.byte	0x04, 0x31
        /*0042*/ 	.short	(.L_39 - .L_38)


	//   ....[0]....
.L_38:
        /*0044*/ 	.word	0x00001df0


	//   ....[1]....
        /*0048*/ 	.word	0x00003910


	//   ....[2]....
        /*004c*/ 	.word	0x00003930


	//   ....[3]....
        /*0050*/ 	.word	0x00003960


	//   ....[4]....
        /*0054*/ 	.word	0x00004370


	//   ....[5]....
        /*0058*/ 	.word	0x00004460


	//----- nvinfo : EIATTR_COOP_GROUP_MASK_REGIDS
	.align		4
.L_39:
        /*005c*/ 	.byte	0x04, 0x29
        /*005e*/ 	.short	(.L_41 - .L_40)


	//   ....[0]....
.L_40:
        /*0060*/ 	.word	0xffffffff


	//   ....[1]....
        /*0064*/ 	.word	0xffffffff


	//   ....[2]....
        /*0068*/ 	.word	0xffffffff


	//   ....[3]....
        /*006c*/ 	.word	0xffffffff


	//   ....[4]....
        /*0070*/ 	.word	0xffffffff


	//   ....[5]....
        /*0074*/ 	.word	0xffffffff


	//   ....[6]....
        /*0078*/ 	.word	0xffffffff


	//   ....[7]....
        /*007c*/ 	.word	0xffffffff


	//   ....[8]....
        /*0080*/ 	.word	0xffffffff


	//   ....[9]....
        /*0084*/ 	.word	0xffffffff


	//   ....[10]....
        /*0088*/ 	.word	0xffffffff


	//   ....[11]....
        /*008c*/ 	.word	0xffffffff


	//   ....[12]....
        /*0090*/ 	.word	0xffffffff


	//----- nvinfo : EIATTR_COOP_GROUP_INSTR_OFFSETS
	.align		4
.L_41:
        /*0094*/ 	.byte	0x04, 0x28
        /*0096*/ 	.short	(.L_43 - .L_42)


	//   ....[0]....
.L_42:
        /*0098*/ 	.word	0x00000090


	//   ....[1]....
        /*009c*/ 	.word	0x000004d0


	//   ....[2]....
        /*00a0*/ 	.word	0x000006a0


	//   ....[3]....
        /*00a4*/ 	.word	0x000007e0


	//   ....[4]....
        /*00a8*/ 	.word	0x000008e0


	//   ....[5]....
        /*00ac*/ 	.word	0x00000a50


	//   ....[6]....
        /*00b0*/ 	.word	0x00000bf0


	//   ....[7]....
        /*00b4*/ 	.word	0x00001cd0


	//   ....[8]....
        /*00b8*/ 	.word	0x00002c60


	//   ....[9]....
        /*00bc*/ 	.word	0x00002e70


	//   ....[10]....
        /*00c0*/ 	.word	0x00002ea0


	//   ....[11]....
        /*00c4*/ 	.word	0x000037f0


	//   ....[12]....
        /*00c8*/ 	.word	0x00003a20


	//----- nvinfo : EIATTR_VRC_CTA_INIT_COUNT
	.align		4
.L_43:
        /*00cc*/ 	.byte	0x02, 0x4a
        /*00ce*/ 	.byte	0x80
	.zero		1


	//----- nvinfo : EIATTR_SYSCALL_OFFSETS
	.align		4
        /*00d0*/ 	.byte	0x04, 0x46
        /*00d2*/ 	.short	(.L_45 - .L_44)


	//   ....[0]....
.L_44:
        /*00d4*/ 	.word	0x00004e90


	//   ....[1]....
        /*00d8*/ 	.word	0x00004fd0


	//   ....[2]....
        /*00dc*/ 	.word	0x00005770


	//----- nvinfo : EIATTR_MBARRIER_INSTR_OFFSETS
	.align		4
.L_45:
        /*00e0*/ 	.byte	0x04, 0x39
        /*00e2*/ 	.short	(.L_47 - .L_46)


	//   ....[0]....
.L_46:
        /*00e4*/ 	.word	0x000005b0
        /*00e8*/ 	.word	0x000000ff
        /*00ec*/ 	.word	0x00000000
        /*00f0*/ 	.short	0x0100
        /*00f2*/ 	.byte	0x05
	.zero		1


	//   ....[1]....
        /*00f4*/ 	.word	0x000005c0
        /*00f8*/ 	.word	0x000000ff
        /*00fc*/ 	.word	0x00000038
        /*0100*/ 	.short	0x0100
        /*0102*/ 	.byte	0x05
	.zero		1


	//   ....[2]....
        /*0104*/ 	.word	0x000005d0
        /*0108*/ 	.word	0x000000ff
        /*010c*/ 	.word	0x00000008
        /*0110*/ 	.short	0x0100
        /*0112*/ 	.byte	0x05
	.zero		1


	//   ....[3]....
        /*0114*/ 	.word	0x000005e0
        /*0118*/ 	.word	0x000000ff
        /*011c*/ 	.word	0x00000040
        /*0120*/ 	.short	0x0100
        /*0122*/ 	.byte	0x05
	.zero		1


	//   ....[4]....
        /*0124*/ 	.word	0x000005f0
        /*0128*/ 	.word	0x000000ff
        /*012c*/ 	.word	0x00000010
        /*0130*/ 	.short	0x0100
        /*0132*/ 	.byte	0x05
	.zero		1


	//   ....[5]....
        /*0134*/ 	.word	0x00000600
        /*0138*/ 	.word	0x000000ff
        /*013c*/ 	.word	0x00000048
        /*0140*/ 	.short	0x0100
        /*0142*/ 	.byte	0x05
	.zero		1


	//   ....[6]....
        /*0144*/ 	.word	0x00000610
        /*0148*/ 	.word	0x000000ff
        /*014c*/ 	.word	0x00000018
        /*0150*/ 	.short	0x0100
        /*0152*/ 	.byte	0x05
	.zero		1


	//   ....[7]....
        /*0154*/ 	.word	0x00000620
        /*0158*/ 	.word	0x000000ff
        /*015c*/ 	.word	0x00000050
        /*0160*/ 	.short	0x0100
        /*0162*/ 	.byte	0x05
	.zero		1


	//   ....[8]....
        /*0164*/ 	.word	0x00000630
        /*0168*/ 	.word	0x000000ff
        /*016c*/ 	.word	0x00000020
        /*0170*/ 	.short	0x0100
        /*0172*/ 	.byte	0x05
	.zero		1


	//   ....[9]....
        /*0174*/ 	.word	0x00000640
        /*0178*/ 	.word	0x000000ff
        /*017c*/ 	.word	0x00000058
        /*0180*/ 	.short	0x0100
        /*0182*/ 	.byte	0x05
	.zero		1


	//   ....[10]....
        /*0184*/ 	.word	0x00000650
        /*0188*/ 	.word	0x000000ff
        /*018c*/ 	.word	0x00000028
        /*0190*/ 	.short	0x0100
        /*0192*/ 	.byte	0x05
	.zero		1


	//   ....[11]....
        /*0194*/ 	.word	0x00000660
        /*0198*/ 	.word	0x000000ff
        /*019c*/ 	.word	0x00000060
        /*01a0*/ 	.short	0x0100
        /*01a2*/ 	.byte	0x05
	.zero		1


	//   ....[12]....
        /*01a4*/ 	.word	0x00000670
        /*01a8*/ 	.word	0x000000ff
        /*01ac*/ 	.word	0x00000030
        /*01b0*/ 	.short	0x0100
        /*01b2*/ 	.byte	0x05
	.zero		1


	//   ....[13]....
        /*01b4*/ 	.word	0x00000680
        /*01b8*/ 	.word	0x000000ff
        /*01bc*/ 	.word	0x00000068
        /*01c0*/ 	.short	0x0100
        /*01c2*/ 	.byte	0x05
	.zero		1


	//   ....[14]....
        /*01c4*/ 	.word	0x000007b0
        /*01c8*/ 	.word	0x000000ff
        /*01cc*/ 	.word	0x00000070
        /*01d0*/ 	.short	0x0100
        /*01d2*/ 	.byte	0x06
	.zero		1


	//   ....[15]....
        /*01d4*/ 	.word	0x000007c0
        /*01d8*/ 	.word	0x000000ff
        /*01dc*/ 	.word	0x00000078
        /*01e0*/ 	.short	0x0100
        /*01e2*/ 	.byte	0x06
	.zero		1


	//   ....[16]....
        /*01e4*/ 	.word	0x000008b0
        /*01e8*/ 	.word	0x000000ff
        /*01ec*/ 	.word	0x00000080
        /*01f0*/ 	.short	0x0100
        /*01f2*/ 	.byte	0x05
	.zero		1


	//   ....[17]....
        /*01f4*/ 	.word	0x000008c0
        /*01f8*/ 	.word	0x000000ff
        /*01fc*/ 	.word	0x00000088
        /*0200*/ 	.short	0x0100
        /*0202*/ 	.byte	0x05
	.zero		1


	//   ....[18]....
        /*0204*/ 	.word	0x00000a00
        /*0208*/ 	.word	0x000000ff
        /*020c*/ 	.word	0x00000090
        /*0210*/ 	.short	0x0100
        /*0212*/ 	.byte	0x05
	.zero		1


	//   ....[19]....
        /*0214*/ 	.word	0x00000a10
        /*0218*/ 	.word	0x000000ff
        /*021c*/ 	.word	0x000000a0
        /*0220*/ 	.short	0x0100
        /*0222*/ 	.byte	0x05
	.zero		1


	//   ....[20]....
        /*0224*/ 	.word	0x00000a20
        /*0228*/ 	.word	0x000000ff
        /*022c*/ 	.word	0x00000098
        /*0230*/ 	.short	0x0100
        /*0232*/ 	.byte	0x05
	.zero		1


	//   ....[21]....
        /*0234*/ 	.word	0x00000a30
        /*0238*/ 	.word	0x000000ff
        /*023c*/ 	.word	0x000000a8
        /*0240*/ 	.short	0x0100
        /*0242*/ 	.byte	0x05
	.zero		1


	//   ....[22]....
        /*0244*/ 	.word	0x00000b60
        /*0248*/ 	.word	0x000000ff
        /*024c*/ 	.word	0x000000b0
        /*0250*/ 	.short	0x0100
        /*0252*/ 	.byte	0x06
	.zero		1


	//   ....[23]....
        /*0254*/ 	.word	0x00000b70
        /*0258*/ 	.word	0x000000ff
        /*025c*/ 	.word	0x000000d0
        /*0260*/ 	.short	0x0100
        /*0262*/ 	.byte	0x06
	.zero		1


	//   ....[24]....
        /*0264*/ 	.word	0x00000b80
        /*0268*/ 	.word	0x000000ff
        /*026c*/ 	.word	0x000000b8
        /*0270*/ 	.short	0x0100
        /*0272*/ 	.byte	0x06
	.zero		1


	//   ....[25]....
        /*0274*/ 	.word	0x00000b90
        /*0278*/ 	.word	0x000000ff
        /*027c*/ 	.word	0x000000d8
        /*0280*/ 	.short	0x0100
        /*0282*/ 	.byte	0x06
	.zero		1


	//   ....[26]....
        /*0284*/ 	.word	0x00000ba0
        /*0288*/ 	.word	0x000000ff
        /*028c*/ 	.word	0x000000c0
        /*0290*/ 	.short	0x0100
        /*0292*/ 	.byte	0x06
	.zero		1


	//   ....[27]....
        /*0294*/ 	.word	0x00000bb0
        /*0298*/ 	.word	0x000000ff
        /*029c*/ 	.word	0x000000e0
        /*02a0*/ 	.short	0x0100
        /*02a2*/ 	.byte	0x06
	.zero		1


	//   ....[28]....
        /*02a4*/ 	.word	0x00000bc0
        /*02a8*/ 	.word	0x000000ff
        /*02ac*/ 	.word	0x000000c8
        /*02b0*/ 	.short	0x0100
        /*02b2*/ 	.byte	0x06
	.zero		1


	//   ....[29]....
        /*02b4*/ 	.word	0x00000bd0
        /*02b8*/ 	.word	0x000000ff
        /*02bc*/ 	.word	0x000000e8
        /*02c0*/ 	.short	0x0100
        /*02c2*/ 	.byte	0x06
	.zero		1


	//   ....[30]....
        /*02c4*/ 	.word	0x00000cc0
        /*02c8*/ 	.word	0x000000ff
        /*02cc*/ 	.word	0x000000f0
        /*02d0*/ 	.short	0x0100
        /*02d2*/ 	.byte	0x05
	.zero		1


	//   ....[31]....
        /*02d4*/ 	.word	0x00000cd0
        /*02d8*/ 	.word	0x000000ff
        /*02dc*/ 	.word	0x00000100
        /*02e0*/ 	.short	0x0100
        /*02e2*/ 	.byte	0x05
	.zero		1


	//   ....[32]....
        /*02e4*/ 	.word	0x00000ce0
        /*02e8*/ 	.word	0x000000ff
        /*02ec*/ 	.word	0x000000f8
        /*02f0*/ 	.short	0x0100
        /*02f2*/ 	.byte	0x05
	.zero		1


	//   ....[33]....
        /*02f4*/ 	.word	0x00000cf0
        /*02f8*/ 	.word	0x000000ff
        /*02fc*/ 	.word	0x00000108
        /*0300*/ 	.short	0x0100
        /*0302*/ 	.byte	0x05
	.zero		1


	//   ....[34]....
        /*0304*/ 	.word	0x000015d0
        /*0308*/ 	.word	0x00000003
        /*030c*/ 	.word	0x00000100
        /*0310*/ 	.short	0x010a
        /*0312*/ 	.byte	0xff
	.zero		1


	//   ....[35]....
        /*0314*/ 	.word	0x00001600
        /*0318*/ 	.word	0x00000003
        /*031c*/ 	.word	0x000000f0
        /*0320*/ 	.short	0x0101
        /*0322*/ 	.byte	0xff
	.zero		1


	//   ....[36]....
        /*0324*/ 	.word	0x000016d0
        /*0328*/ 	.word	0x000000ff
        /*032c*/ 	.word	0x00000038
        /*0330*/ 	.short	0x010a
        /*0332*/ 	.byte	0x08
	.zero		1


	//   ....[37]....
        /*0334*/ 	.word	0x00001770
        /*0338*/ 	.word	0x000000ff
        /*033c*/ 	.word	0x00000038
        /*0340*/ 	.short	0x010a
        /*0342*/ 	.byte	0x21
	.zero		1


	//   ....[38]....
        /*0344*/ 	.word	0x000018c0
        /*0348*/ 	.word	0x000000ff
        /*034c*/ 	.word	0x00000038
        /*0350*/ 	.short	0x010a
        /*0352*/ 	.byte	0x08
	.zero		1


	//   ....[39]....
        /*0354*/ 	.word	0x000019d0
        /*0358*/ 	.word	0x000000ff
        /*035c*/ 	.word	0x00000088
        /*0360*/ 	.short	0x0101
        /*0362*/ 	.byte	0x04
	.zero		1


	//   ....[40]....
        /*0364*/ 	.word	0x000019f0
        /*0368*/ 	.word	0x000000ff
        /*036c*/ 	.word	0x00000038
        /*0370*/ 	.short	0x010a
        /*0372*/ 	.byte	0x08
	.zero		1


	//   ....[41]....
        /*0374*/ 	.word	0x00001a70
        /*0378*/ 	.word	0x000000ff
        /*037c*/ 	.word	0x00000038
        /*0380*/ 	.short	0x010a
        /*0382*/ 	.byte	0x11
	.zero		1


	//   ....[42]....
        /*0384*/ 	.word	0x00001bc0
        /*0388*/ 	.word	0x000000ff
        /*038c*/ 	.word	0x00000038
        /*0390*/ 	.short	0x010a
        /*0392*/ 	.byte	0x08
	.zero		1


	//   ....[43]....
        /*0394*/ 	.word	0x00001d00
        /*0398*/ 	.word	0x00000002
        /*039c*/ 	.word	0x00000090
        /*03a0*/ 	.short	0x010a
        /*03a2*/ 	.byte	0xff
	.zero		1


	//   ....[44]....
        /*03a4*/ 	.word	0x00001dc0
        /*03a8*/ 	.word	0x00000002
        /*03ac*/ 	.word	0x00000000
        /*03b0*/ 	.short	0x0101
        /*03b2*/ 	.byte	0xff
	.zero		1


	//   ....[45]....
        /*03b4*/ 	.word	0x00002320
        /*03b8*/ 	.word	0x000000ff
        /*03bc*/ 	.word	0x00000000
        /*03c0*/ 	.short	0x010a
        /*03c2*/ 	.byte	0x05
	.zero		1


	//   ....[46]....
        /*03c4*/ 	.word	0x000023b0
        /*03c8*/ 	.word	0x000000ff
        /*03cc*/ 	.word	0x00000000
        /*03d0*/ 	.short	0x010a
        /*03d2*/ 	.byte	0x05
	.zero		1


	//   ....[47]....
        /*03d4*/ 	.word	0x00002440
        /*03d8*/ 	.word	0x000000ff
        /*03dc*/ 	.word	0x00000000
        /*03e0*/ 	.short	0x010a
        /*03e2*/ 	.byte	0x05
	.zero		1


	//   ....[48]....
        /*03e4*/ 	.word	0x000024d0
        /*03e8*/ 	.word	0x000000ff
        /*03ec*/ 	.word	0x00000000
        /*03f0*/ 	.short	0x010a
        /*03f2*/ 	.byte	0x05
	.zero		1


	//   ....[49]....
        /*03f4*/ 	.word	0x00002560
        /*03f8*/ 	.word	0x000000ff
        /*03fc*/ 	.word	0x00000000
        /*0400*/ 	.short	0x010a
        /*0402*/ 	.byte	0x05
	.zero		1


	//   ....[50]....
        /*0404*/ 	.word	0x000025f0
        /*0408*/ 	.word	0x000000ff
        /*040c*/ 	.word	0x00000000
        /*0410*/ 	.short	0x010a
        /*0412*/ 	.byte	0x05
	.zero		1


	//   ....[51]....
        /*0414*/ 	.word	0x00002690
        /*0418*/ 	.word	0x00000000
        /*041c*/ 	.word	0x00000000
        /*0420*/ 	.short	0x010a
        /*0422*/ 	.byte	0xff
	.zero		1


	//   ....[52]....
        /*0424*/ 	.word	0x000027b0
        /*0428*/ 	.word	0x00000000
        /*042c*/ 	.word	0x000000f0
        /*0430*/ 	.short	0x010a
        /*0432*/ 	.byte	0xff
	.zero		1


	//   ....[53]....
        /*0434*/ 	.word	0x00002810
        /*0438*/ 	.word	0x00000004
        /*043c*/ 	.word	0x00000000
        /*0440*/ 	.short	0x0101
        /*0442*/ 	.byte	0xff
	.zero		1


	//   ....[54]....
        /*0444*/ 	.word	0x00002830
        /*0448*/ 	.word	0x000000ff
        /*044c*/ 	.word	0x000000a0
        /*0450*/ 	.short	0x010a
        /*0452*/ 	.byte	0x05
	.zero		1


	//   ....[55]....
        /*0454*/ 	.word	0x00002950
        /*0458*/ 	.word	0x00000000
        /*045c*/ 	.word	0x00000090
        /*0460*/ 	.short	0x010a
        /*0462*/ 	.byte	0xff
	.zero		1


	//   ....[56]....
        /*0464*/ 	.word	0x00002a60
        /*0468*/ 	.word	0x00000000
        /*046c*/ 	.word	0x00000000
        /*0470*/ 	.short	0x0101
        /*0472*/ 	.byte	0xff
	.zero		1


	//   ....[57]....
        /*0474*/ 	.word	0x00002af0
        /*0478*/ 	.word	0x000000ff
        /*047c*/ 	.word	0x000000a0
        /*0480*/ 	.short	0x0106
        /*0482*/ 	.byte	0x05
	.zero		1


	//   ....[58]....
        /*0484*/ 	.word	0x00002b10
        /*0488*/ 	.word	0x000000ff
        /*048c*/ 	.word	0x000000a0
        /*0490*/ 	.short	0x010a
        /*0492*/ 	.byte	0x05
	.zero		1


	//   ....[59]....
        /*0494*/ 	.word	0x00002ba0
        /*0498*/ 	.word	0x000000ff
        /*049c*/ 	.word	0x000000a0
        /*04a0*/ 	.short	0x0106
        /*04a2*/ 	.byte	0x04
	.zero		1


	//   ....[60]....
        /*04a4*/ 	.word	0x00002be0
        /*04a8*/ 	.word	0x00000000
        /*04ac*/ 	.word	0x000000a0
        /*04b0*/ 	.short	0x010a
        /*04b2*/ 	.byte	0xff
	.zero		1


	//   ....[61]....
        /*04b4*/ 	.word	0x000030e0
        /*04b8*/ 	.word	0x00000000
        /*04bc*/ 	.word	0x00000090
        /*04c0*/ 	.short	0x010a
        /*04c2*/ 	.byte	0xff
	.zero		1


	//   ....[62]....
        /*04c4*/ 	.word	0x000031f0
        /*04c8*/ 	.word	0x00000003
        /*04cc*/ 	.word	0x00000000
        /*04d0*/ 	.short	0x0101
        /*04d2*/ 	.byte	0xff
	.zero		1


	//   ....[63]....
        /*04d4*/ 	.word	0x00003200
        /*04d8*/ 	.word	0x000000ff
        /*04dc*/ 	.word	0x00000000
        /*04e0*/ 	.short	0x010a
        /*04e2*/ 	.byte	0x04
	.zero		1


	//   ....[64]....
        /*04e4*/ 	.word	0x00003220
        /*04e8*/ 	.word	0x000000ff
        /*04ec*/ 	.word	0x000000d0
        /*04f0*/ 	.short	0x010a
        /*04f2*/ 	.byte	0x08
	.zero		1


	//   ....[65]....
        /*04f4*/ 	.word	0x000032f0
        /*04f8*/ 	.word	0x000000ff
        /*04fc*/ 	.word	0x00000000
        /*0500*/ 	.short	0x010a
        /*0502*/ 	.byte	0x07
	.zero		1


	//   ....[66]....
        /*0504*/ 	.word	0x00003430
        /*0508*/ 	.word	0x000000ff
        /*050c*/ 	.word	0x00000000
        /*0510*/ 	.short	0x010a
        /*0512*/ 	.byte	0x04
	.zero		1


	//   ....[67]....
        /*0514*/ 	.word	0x00003620
        /*0518*/ 	.word	0x000000ff
        /*051c*/ 	.word	0x00000000
        /*0520*/ 	.short	0x010a
        /*0522*/ 	.byte	0x05
	.zero		1


	//   ....[68]....
        /*0524*/ 	.word	0x000036b0
        /*0528*/ 	.word	0x000000ff
        /*052c*/ 	.word	0x00000000
        /*0530*/ 	.short	0x010a
        /*0532*/ 	.byte	0x05
	.zero		1


	//   ....[69]....
        /*0534*/ 	.word	0x00003740
        /*0538*/ 	.word	0x000000ff
        /*053c*/ 	.word	0x00000000
        /*0540*/ 	.short	0x010a
        /*0542*/ 	.byte	0x05
	.zero		1


	//   ....[70]....
        /*0544*/ 	.word	0x000037d0
        /*0548*/ 	.word	0x000000ff
        /*054c*/ 	.word	0x00000000
        /*0550*/ 	.short	0x010a
        /*0552*/ 	.byte	0x07
	.zero		1


	//   ....[71]....
        /*0554*/ 	.word	0x00003c10
        /*0558*/ 	.word	0x00000000
        /*055c*/ 	.word	0x00000090
        /*0560*/ 	.short	0x010a
        /*0562*/ 	.byte	0xff
	.zero		1


	//   ....[72]....
        /*0564*/ 	.word	0x00003d00
        /*0568*/ 	.word	0x00000000
        /*056c*/ 	.word	0x00000000
        /*0570*/ 	.short	0x0101
        /*0572*/ 	.byte	0xff
	.zero		1


	//   ....[73]....
        /*0574*/ 	.word	0x00004020
        /*0578*/ 	.word	0x000000ff
        /*057c*/ 	.word	0x00000088
        /*0580*/ 	.short	0x010a
        /*0582*/ 	.byte	0x06
	.zero		1


	//   ....[74]....
        /*0584*/ 	.word	0x000041a0
        /*0588*/ 	.word	0x000000ff
        /*058c*/ 	.word	0x00000078
        /*0590*/ 	.short	0x010a
        /*0592*/ 	.byte	0x06
	.zero		1


	//   ....[75]....
        /*0594*/ 	.word	0x000044d0
        /*0598*/ 	.word	0x000000ff
        /*059c*/ 	.word	0x00000070
        /*05a0*/ 	.short	0x010b
        /*05a2*/ 	.byte	0x06
	.zero		1


	//   ....[76]....
        /*05a4*/ 	.word	0x000044f0
        /*05a8*/ 	.word	0x000000ff
        /*05ac*/ 	.word	0x00000000
        /*05b0*/ 	.short	0x0101
        /*05b2*/ 	.byte	0x25
	.zero		1


	//   ....[77]....
        /*05b4*/ 	.word	0x00004530
        /*05b8*/ 	.word	0x00000000
        /*05bc*/ 	.word	0x00000078
        /*05c0*/ 	.short	0x010a
        /*05c2*/ 	.byte	0xff
	.zero		1


	//   ....[78]....
        /*05c4*/ 	.word	0x000048a0
        /*05c8*/ 	.word	0x00000000
        /*05cc*/ 	.word	0x00000090
        /*05d0*/ 	.short	0x010a
        /*05d2*/ 	.byte	0xff
	.zero		1


	//   ....[79]....
        /*05d4*/ 	.word	0x000049b0
        /*05d8*/ 	.word	0x00000000
        /*05dc*/ 	.word	0x00000000
        /*05e0*/ 	.short	0x0101
        /*05e2*/ 	.byte	0xff
	.zero		1


	//   ....[80]....
        /*05e4*/ 	.word	0x00005350
        /*05e8*/ 	.word	0x000000ff
        /*05ec*/ 	.word	0x00000070
        /*05f0*/ 	.short	0x010a
        /*05f2*/ 	.byte	0x2b
	.zero		1


	//   ....[81]....
        /*05f4*/ 	.word	0x00005360
        /*05f8*/ 	.word	0x00000094
        /*05fc*/ 	.word	0x000000b0
        /*0600*/ 	.short	0x010a
        /*0602*/ 	.byte	0xff
	.zero		1


	//   ....[82]....
        /*0604*/ 	.word	0x000054f0
        /*0608*/ 	.word	0x000000ff
        /*060c*/ 	.word	0x00000070
        /*0610*/ 	.short	0x010a
        /*0612*/ 	.byte	0x2b
	.zero		1


	//   ....[83]....
        /*0614*/ 	.word	0x000055f0
        /*0618*/ 	.word	0x000000ff
        /*061c*/ 	.word	0x00000000
        /*0620*/ 	.short	0x0101
        /*0622*/ 	.byte	0x04
	.zero		1


	//   ....[84]....
        /*0624*/ 	.word	0x00005650
        /*0628*/ 	.word	0x00000094
        /*062c*/ 	.word	0x000000b0
        /*0630*/ 	.short	0x010a
        /*0632*/ 	.byte	0xff
	.zero		1


	//   ....[85]....
        /*0634*/ 	.word	0x000059c0
        /*0638*/ 	.word	0x000000ff
        /*063c*/ 	.word	0x00000000
        /*0640*/ 	.short	0x0101
        /*0642*/ 	.byte	0x05
	.zero		1


	//   ....[86]....
        /*0644*/ 	.word	0x00006bb0
        /*0648*/ 	.word	0x00000003
        /*064c*/ 	.word	0x00000100
        /*0650*/ 	.short	0x010a
        /*0652*/ 	.byte	0xff
	.zero		1


	//   ....[87]....
        /*0654*/ 	.word	0x00006c10
        /*0658*/ 	.word	0x00000002
        /*065c*/ 	.word	0x00000038
        /*0660*/ 	.short	0x010a
        /*0662*/ 	.byte	0xff
	.zero		1


	//   ....[88]....
        /*0664*/ 	.word	0x00006c70
        /*0668*/ 	.word	0x00000002
        /*066c*/ 	.word	0x00000038
        /*0670*/ 	.short	0x010a
        /*0672*/ 	.byte	0xff
	.zero		1


	//   ....[89]....
        /*0674*/ 	.word	0x00006cc0
        /*0678*/ 	.word	0x00000002
        /*067c*/ 	.word	0x00000090
        /*0680*/ 	.short	0x010a
        /*0682*/ 	.byte	0xff
	.zero		1


	//   ....[90]....
        /*0684*/ 	.word	0x00006d20
        /*0688*/ 	.word	0x00000000
        /*068c*/ 	.word	0x00000000
        /*0690*/ 	.short	0x010a
        /*0692*/ 	.byte	0xff
	.zero		1


	//   ....[91]....
        /*0694*/ 	.word	0x00006d80
        /*0698*/ 	.word	0x00000000
        /*069c*/ 	.word	0x00000000
        /*06a0*/ 	.short	0x010a
        /*06a2*/ 	.byte	0xff
	.zero		1


	//   ....[92]....
        /*06a4*/ 	.word	0x00006de0
        /*06a8*/ 	.word	0x00000000
        /*06ac*/ 	.word	0x00000000
        /*06b0*/ 	.short	0x010a
        /*06b2*/ 	.byte	0xff
	.zero		1


	//   ....[93]....
        /*06b4*/ 	.word	0x00006e40
        /*06b8*/ 	.word	0x00000000
        /*06bc*/ 	.word	0x00000000
        /*06c0*/ 	.short	0x010a
        /*06c2*/ 	.byte	0xff
	.zero		1


	//   ....[94]....
        /*06c4*/ 	.word	0x00006ea0
        /*06c8*/ 	.word	0x00000000
        /*06cc*/ 	.word	0x00000000
        /*06d0*/ 	.short	0x010a
        /*06d2*/ 	.byte	0xff
	.zero		1


	//   ....[95]....
        /*06d4*/ 	.word	0x00006f00
        /*06d8*/ 	.word	0x00000000
        /*06dc*/ 	.word	0x00000000
        /*06e0*/ 	.short	0x010a
        /*06e2*/ 	.byte	0xff
	.zero		1


	//   ....[96]....
        /*06e4*/ 	.word	0x00006f50
        /*06e8*/ 	.word	0x00000000
        /*06ec*/ 	.word	0x000000f0
        /*06f0*/ 	.short	0x010a
        /*06f2*/ 	.byte	0xff
	.zero		1


	//   ....[97]....
        /*06f4*/ 	.word	0x00006fb0
        /*06f8*/ 	.word	0x00000000
        /*06fc*/ 	.word	0x000000a0
        /*0700*/ 	.short	0x010a
        /*0702*/ 	.byte	0xff
	.zero		1


	//   ....[98]....
        /*0704*/ 	.word	0x00007000
        /*0708*/ 	.word	0x00000000
        /*070c*/ 	.word	0x00000090
        /*0710*/ 	.short	0x010a
        /*0712*/ 	.byte	0xff
	.zero		1


	//   ....[99]....
        /*0714*/ 	.word	0x00007060
        /*0718*/ 	.word	0x00000000
        /*071c*/ 	.word	0x000000a0
        /*0720*/ 	.short	0x010a
        /*0722*/ 	.byte	0xff
	.zero		1


	//   ....[100]....
        /*0724*/ 	.word	0x000070b0
        /*0728*/ 	.word	0x00000000
        /*072c*/ 	.word	0x00000090
        /*0730*/ 	.short	0x010a
        /*0732*/ 	.byte	0xff
	.zero		1


	//   ....[101]....
        /*0734*/ 	.word	0x00007110
        /*0738*/ 	.word	0x00000003
        /*073c*/ 	.word	0x000000d0
        /*0740*/ 	.short	0x010a
        /*0742*/ 	.byte	0xff
	.zero		1


	//   ....[102]....
        /*0744*/ 	.word	0x00007170
        /*0748*/ 	.word	0x00000000
        /*074c*/ 	.word	0x00000000
        /*0750*/ 	.short	0x010a
        /*0752*/ 	.byte	0xff
	.zero		1


	//   ....[103]....
        /*0754*/ 	.word	0x000071d0
        /*0758*/ 	.word	0x00000000
        /*075c*/ 	.word	0x00000000
        /*0760*/ 	.short	0x010a
        /*0762*/ 	.byte	0xff
	.zero		1


	//   ....[104]....
        /*0764*/ 	.word	0x00007230
        /*0768*/ 	.word	0x00000000
        /*076c*/ 	.word	0x00000000
        /*0770*/ 	.short	0x010a
        /*0772*/ 	.byte	0xff
	.zero		1


	//   ....[105]....
        /*0774*/ 	.word	0x00007290
        /*0778*/ 	.word	0x00000000
        /*077c*/ 	.word	0x00000000
        /*0780*/ 	.short	0x010a
        /*0782*/ 	.byte	0xff
	.zero		1


	//   ....[106]....
        /*0784*/ 	.word	0x000072f0
        /*0788*/ 	.word	0x00000000
        /*078c*/ 	.word	0x00000000
        /*0790*/ 	.short	0x010a
        /*0792*/ 	.byte	0xff
	.zero		1


	//   ....[107]....
        /*0794*/ 	.word	0x00007340
        /*0798*/ 	.word	0x00000000
        /*079c*/ 	.word	0x00000090
        /*07a0*/ 	.short	0x010a
        /*07a2*/ 	.byte	0xff
	.zero		1


	//   ....[108]....
        /*07a4*/ 	.word	0x000073a0
        /*07a8*/ 	.word	0x00000000
        /*07ac*/ 	.word	0x00000088
        /*07b0*/ 	.short	0x010a
        /*07b2*/ 	.byte	0xff
	.zero		1


	//   ....[109]....
        /*07b4*/ 	.word	0x00007400
        /*07b8*/ 	.word	0x00000003
        /*07bc*/ 	.word	0x00000078
        /*07c0*/ 	.short	0x010a
        /*07c2*/ 	.byte	0xff
	.zero		1


	//   ....[110]....
        /*07c4*/ 	.word	0x00007450
        /*07c8*/ 	.word	0x00000000
        /*07cc*/ 	.word	0x00000090
        /*07d0*/ 	.short	0x010a
        /*07d2*/ 	.byte	0xff
	.zero		1


	//   ....[111]....
        /*07d4*/ 	.word	0x000074b0
        /*07d8*/ 	.word	0x00000000
        /*07dc*/ 	.word	0x00000070
        /*07e0*/ 	.short	0x010a
        /*07e2*/ 	.byte	0xff
	.zero		1


	//   ....[112]....
        /*07e4*/ 	.word	0x00007500
        /*07e8*/ 	.word	0x00000094
        /*07ec*/ 	.word	0x000000b0
        /*07f0*/ 	.short	0x010a
        /*07f2*/ 	.byte	0xff
	.zero		1


	//----- nvinfo : EIATTR_NUM_MBARRIERS
	.align		4
.L_47:
        /*07f4*/ 	.byte	0x03, 0x38
        /*07f6*/ 	.short	0x0022


	//----- nvinfo : EIATTR_EXIT_INSTR_OFFSETS
	.align		4
        /*07f8*/ 	.byte	0x04, 0x1c
        /*07fa*/ 	.short	(.L_49 - .L_48)


	//   ....[0]....
.L_48:
        /*07fc*/ 	.word	0x000026c0


	//   ....[1]....
        /*0800*/ 	.word	0x00002bb0


	//   ....[2]....
        /*0804*/ 	.word	0x00002c10


	//   ....[3]....
        /*0808*/ 	.word	0x00003a30


	//   ....[4]....
        /*080c*/ 	.word	0x00004560


	//   ....[5]....
        /*0810*/ 	.word	0x000045a0


	//   ....[6]....
        /*0814*/ 	.word	0x00006ba0


	//----- nvinfo : EIATTR_MAX_THREADS
	.align		4
.L_49:
        /*0818*/ 	.byte	0x04, 0x05
        /*081a*/ 	.short	(.L_51 - .L_50)
.L_50:
        /*081c*/ 	.word	0x00000100
        /*0820*/ 	.word	0x00000001
        /*0824*/ 	.word	0x00000001


	//----- nvinfo : EIATTR_CRS_STACK_SIZE
	.align		4
.L_51:
        /*0828*/ 	.byte	0x04, 0x1e
        /*082a*/ 	.short	(.L_53 - .L_52)
.L_52:
        /*082c*/ 	.word	0x00000000


	//----- nvinfo : EIATTR_CBANK_PARAM_SIZE
	.align		4
.L_53:
        /*0830*/ 	.byte	0x03, 0x19
        /*0832*/ 	.short	0x0800


	//----- nvinfo : EIATTR_PARAM_CBANK
	.align		4
        /*0834*/ 	.byte	0x04, 0x0a
        /*0836*/ 	.short	(.L_55 - .L_54)
	.align		4
.L_54:
        /*0838*/ 	.word	index@(.nv.constant0._ZN7cutlass13device_kernelINS_4gemm6kernel13GemmUniversalIN4cute5tupleIJiiiiEEENS1_10collective13CollectiveMmaINS1_35MainloopSm100TmaUmmaWarpSpecializedILi7ELi2ELi4ENS5_IJNS4_1CILi1EEESB_SB_EEEEENS5_IJNSA_ILi128EEENSA_ILi64EEESF_EEEaNS5_IJlSB_lEEEaSH_NS4_8TiledMMAINS4_8MMA_AtomIJNS4_15SM100_MMA_S8_SSIaaiLi128ELi64ELNS4_4UMMA5MajorE0ELSM_0ELNSL_8SaturateE0EEEEEENS4_6LayoutISC_NS5_IJNSA_ILi0EEESR_SR_EEEEENS5_IJNS4_10UnderscoreESU_SU_EEEEENS4_13SM90_TMA_LOADENS4_14ComposedLayoutINS4_7SwizzleILi2ELi4ELi3EEENS4_18smem_ptr_flag_bitsILi8EEENSQ_INS5_IJNSA_ILi8EEESF_EEENS5_IJSF_SB_EEEEEEEvNS4_8identityESX_S17_vS18_EENS_8epilogue10collective18CollectiveEpilogueINS1A_23Sm100TmaWarpSpecializedILi1ELi1ELi64ELb0ELb0EEEJSG_NS5_IJNSQ_ISE_SB_EENSQ_ISF_SB_EEEEEaSH_aSH_NS1A_6fusion15FusionCallbacksIS1E_NS1I_17LinearCombinationIaiaiLNS_15FloatRoundStyleE2EEESG_S1H_JEEENS4_5SM1004TMEM4LOAD26SM100_TMEM_LOAD_32dp32b64xESX_S17_NS4_39AutoVectorizingCopyWithAssumedAlignmentILi128EEENS4_14SM90_TMA_STOREES17_S1T_S1T_EEEvvEEEEvNT_6ParamsE)
        /*083c*/ 	.short	0x0380
        /*083e*/ 	.short	0x0800


	//----- nvinfo : EIATTR_SW_WAR
	.align		4
.L_55:
        /*0840*/ 	.byte	0x04, 0x36
        /*0842*/ 	.short	(.L_57 - .L_56)
.L_56:
        /*0844*/ 	.word	0x00000008
.L_57:


//--------------------- .nv.callgraph             --------------------------
	.section	.nv.callgraph,"",@"SHT_CUDA_CALLGRAPH"
	.align	4
	.sectionentsize	8
	.align		4
        /*0000*/ 	.word	0x00000000
	.align		4
        /*0004*/ 	.word	0xffffffff
	.align		4
        /*0008*/ 	.word	index@(_ZN7cutlass13device_kernelINS_4gemm6kernel13GemmUniversalIN4cute5tupleIJiiiiEEENS1_10collective13CollectiveMmaINS1_35MainloopSm100TmaUmmaWarpSpecializedILi7ELi2ELi4ENS5_IJNS4_1CILi1EEESB_SB_EEEEENS5_IJNSA_ILi128EEENSA_ILi64EEESF_EEEaNS5_IJlSB_lEEEaSH_NS4_8TiledMMAINS4_8MMA_AtomIJNS4_15SM100_MMA_S8_SSIaaiLi128ELi64ELNS4_4UMMA5MajorE0ELSM_0ELNSL_8SaturateE0EEEEEENS4_6LayoutISC_NS5_IJNSA_ILi0EEESR_SR_EEEEENS5_IJNS4_10UnderscoreESU_SU_EEEEENS4_13SM90_TMA_LOADENS4_14ComposedLayoutINS4_7SwizzleILi2ELi4ELi3EEENS4_18smem_ptr_flag_bitsILi8EEENSQ_INS5_IJNSA_ILi8EEESF_EEENS5_IJSF_SB_EEEEEEEvNS4_8identityESX_S17_vS18_EENS_8epilogue10collective18CollectiveEpilogueINS1A_23Sm100TmaWarpSpecializedILi1ELi1ELi64ELb0ELb0EEEJSG_NS5_IJNSQ_ISE_SB_EENSQ_ISF_SB_EEEEEaSH_aSH_NS1A_6fusion15FusionCallbacksIS1E_NS1I_17LinearCombinationIaiaiLNS_15FloatRoundStyleE2EEESG_S1H_JEEENS4_5SM1004TMEM4LOAD26SM100_TMEM_LOAD_32dp32b64xESX_S17_NS4_39AutoVectorizingCopyWithAssumedAlignmentILi128EEENS4_14SM90_TMA_STOREES17_S1T_S1T_EEEvvEEEEvNT_6ParamsE)
	.align		4
        /*000c*/ 	.word	index@(__assertfail)
	.align		4
        /*0010*/ 	.word	0x00000000
	.align		4
        /*0014*/ 	.word	0xfffffffe
	.align		4
        /*0018*/ 	.word	0x00000000
	.align		4
        /*001c*/ 	.word	0xfffffffd
	.align		4
        /*0020*/ 	.word	0x00000000
	.align		4
        /*0024*/ 	.word	0xfffffffc


//--------------------- .nv.constant4             --------------------------
	.section	.nv.constant4,"a",@progbits
	.align	8
	.align		8
.nv.constant4:
        /*0000*/ 	.dword	__assertfail
	.align		8
        /*0008*/ 	.dword	__unnamed_1
	.align		8
        /*0010*/ 	.dword	__unnamed_2
	.align		8
        /*0018*/ 	.dword	_ZN40_INTERNAL_ab4fce4f_4_k_cu_1e4482f6_338994cuda3std3__45__cpo5beginE
	.align		8
        /*0020*/ 	.dword	_ZN40_INTERNAL_ab4fce4f_4_k_cu_1e4482f6_338994cuda3std3__45__cpo3endE
	.align		8
        /*0028*/ 	.dword	_ZN40_INTERNAL_ab4fce4f_4_k_cu_1e4482f6_338994cuda3std3__45__cpo6cbeginE
	.align		8
        /*0030*/ 	.dword	_ZN40_INTERNAL_ab4fce4f_4_k_cu_1e4482f6_338994cuda3std3__45__cpo4cendE
	.align		8
        /*0038*/ 	.dword	_ZN40_INTERNAL_ab4fce4f_4_k_cu_1e4482f6_338994cuda3std3__442_GLOBAL__N__ab4fce4f_4_k_cu_1e4482f6_338996ignoreE
	.align		8
        /*0040*/ 	.dword	_ZN40_INTERNAL_ab4fce4f_4_k_cu_1e4482f6_338994cuda3std3__419piecewise_constructE
	.align		8
        /*0048*/ 	.dword	_ZN40_INTERNAL_ab4fce4f_4_k_cu_1e4482f6_338994cuda3std3__48in_placeE
	.align		8
        /*0050*/ 	.dword	_ZN40_INTERNAL_ab4fce4f_4_k_cu_1e4482f6_338994cuda3std6ranges3__45__cpo4swapE
	.align		8
        /*0058*/ 	.dword	_ZN40_INTERNAL_ab4fce4f_4_k_cu_1e4482f6_338994cuda3std6ranges3__45__cpo9iter_moveE
	.align		8
        /*0060*/ 	.dword	_ZN40_INTERNAL_ab4fce4f_4_k_cu_1e4482f6_338994cute7productE
	.align		8
        /*0068*/ 	.dword	_ZN40_INTERNAL_ab4fce4f_4_k_cu_1e4482f6_338994cute1_E
	.align		8
        /*0070*/ 	.dword	$str$25
	.align		8
        /*0078*/ 	.dword	$str$26
	.align		8
        /*0080*/ 	.dword	$str$27
	.align		8
        /*0088*/ 	.dword	$str$28


//--------------------- .text._ZN7cutlass13device_kernelINS_4gemm6kernel13GemmUniversalIN4cute5tupleIJiiiiEEENS1_10collective13CollectiveMmaINS1_35MainloopSm100TmaUmmaWarpSpecializedILi7ELi2ELi4ENS5_IJNS4_1CILi1EEESB_SB_EEEEENS5_IJNSA_ILi128EEENSA_ILi64EEESF_EEEaNS5_IJlSB_lEEEaSH_NS4_8TiledMMAINS4_8MMA_AtomIJNS4_15SM100_MMA_S8_SSIaaiLi128ELi64ELNS4_4UMMA5MajorE0ELSM_0ELNSL_8SaturateE0EEEEEENS4_6LayoutISC_NS5_IJNSA_ILi0EEESR_SR_EEEEENS5_IJNS4_10UnderscoreESU_SU_EEEEENS4_13SM90_TMA_LOADENS4_14ComposedLayoutINS4_7SwizzleILi2ELi4ELi3EEENS4_18smem_ptr_flag_bitsILi8EEENSQ_INS5_IJNSA_ILi8EEESF_EEENS5_IJSF_SB_EEEEEEEvNS4_8identityESX_S17_vS18_EENS_8epilogue10collective18CollectiveEpilogueINS1A_23Sm100TmaWarpSpecializedILi1ELi1ELi64ELb0ELb0EEEJSG_NS5_IJNSQ_ISE_SB_EENSQ_ISF_SB_EEEEEaSH_aSH_NS1A_6fusion15FusionCallbacksIS1E_NS1I_17LinearCombinationIaiaiLNS_15FloatRoundStyleE2EEESG_S1H_JEEENS4_5SM1004TMEM4LOAD26SM100_TMEM_LOAD_32dp32b64xESX_S17_NS4_39AutoVectorizingCopyWithAssumedAlignmentILi128EEENS4_14SM90_TMA_STOREES17_S1T_S1T_EEEvvEEEEvNT_6ParamsE --------------------------
	.section	.text._ZN7cutlass13device_kernelINS_4gemm6kernel13GemmUniversalIN4cute5tupleIJiiiiEEENS1_10collective13CollectiveMmaINS1_35MainloopSm100TmaUmmaWarpSpecializedILi7ELi2ELi4ENS5_IJNS4_1CILi1EEESB_SB_EEEEENS5_IJNSA_ILi128EEENSA_ILi64EEESF_EEEaNS5_IJlSB_lEEEaSH_NS4_8TiledMMAINS4_8MMA_AtomIJNS4_15SM100_MMA_S8_SSIaaiLi128ELi64ELNS4_4UMMA5MajorE0ELSM_0ELNSL_8SaturateE0EEEEEENS4_6LayoutISC_NS5_IJNSA_ILi0EEESR_SR_EEEEENS5_IJNS4_10UnderscoreESU_SU_EEEEENS4_13SM90_TMA_LOADENS4_14ComposedLayoutINS4_7SwizzleILi2ELi4ELi3EEENS4_18smem_ptr_flag_bitsILi8EEENSQ_INS5_IJNSA_ILi8EEESF_EEENS5_IJSF_SB_EEEEEEEvNS4_8identityESX_S17_vS18_EENS_8epilogue10collective18CollectiveEpilogueINS1A_23Sm100TmaWarpSpecializedILi1ELi1ELi64ELb0ELb0EEEJSG_NS5_IJNSQ_ISE_SB_EENSQ_ISF_SB_EEEEEaSH_aSH_NS1A_6fusion15FusionCallbacksIS1E_NS1I_17LinearCombinationIaiaiLNS_15FloatRoundStyleE2EEESG_S1H_JEEENS4_5SM1004TMEM4LOAD26SM100_TMEM_LOAD_32dp32b64xESX_S17_NS4_39AutoVectorizingCopyWithAssumedAlignmentILi128EEENS4_14SM90_TMA_STOREES17_S1T_S1T_EEEvvEEEEvNT_6ParamsE,"ax",@progbits
	.align	128
.text._ZN7cutlass13device_kernelINS_4gemm6kernel13GemmUniversalIN4cute5tupleIJiiiiEEENS1_10collective13CollectiveMmaINS1_35MainloopSm100TmaUmmaWarpSpecializedILi7ELi2ELi4ENS5_IJNS4_1CILi1EEESB_SB_EEEEENS5_IJNSA_ILi128EEENSA_ILi64EEESF_EEEaNS5_IJlSB_lEEEaSH_NS4_8TiledMMAINS4_8MMA_AtomIJNS4_15SM100_MMA_S8_SSIaaiLi128ELi64ELNS4_4UMMA5MajorE0ELSM_0ELNSL_8SaturateE0EEEEEENS4_6LayoutISC_NS5_IJNSA_ILi0EEESR_SR_EEEEENS5_IJNS4_10UnderscoreESU_SU_EEEEENS4_13SM90_TMA_LOADENS4_14ComposedLayoutINS4_7SwizzleILi2ELi4ELi3EEENS4_18smem_ptr_flag_bitsILi8EEENSQ_INS5_IJNSA_ILi8EEESF_EEENS5_IJSF_SB_EEEEEEEvNS4_8identityESX_S17_vS18_EENS_8epilogue10collective18CollectiveEpilogueINS1A_23Sm100TmaWarpSpecializedILi1ELi1ELi64ELb0ELb0EEEJSG_NS5_IJNSQ_ISE_SB_EENSQ_ISF_SB_EEEEEaSH_aSH_NS1A_6fusion15FusionCallbacksIS1E_NS1I_17LinearCombinationIaiaiLNS_15FloatRoundStyleE2EEESG_S1H_JEEENS4_5SM1004TMEM4LOAD26SM100_TMEM_LOAD_32dp32b64xESX_S17_NS4_39AutoVectorizingCopyWithAssumedAlignmentILi128EEENS4_14SM90_TMA_STOREES17_S1T_S1T_EEEvvEEEEvNT_6ParamsE:
        .type           _ZN7cutlass13device_kernelINS_4gemm6kernel13GemmUniversalIN4cute5tupleIJiiiiEEENS1_10collective13CollectiveMmaINS1_35MainloopSm100TmaUmmaWarpSpecializedILi7ELi2ELi4ENS5_IJNS4_1CILi1EEESB_SB_EEEEENS5_IJNSA_ILi128EEENSA_ILi64EEESF_EEEaNS5_IJlSB_lEEEaSH_NS4_8TiledMMAINS4_8MMA_AtomIJNS4_15SM100_MMA_S8_SSIaaiLi128ELi64ELNS4_4UMMA5MajorE0ELSM_0ELNSL_8SaturateE0EEEEEENS4_6LayoutISC_NS5_IJNSA_ILi0EEESR_SR_EEEEENS5_IJNS4_10UnderscoreESU_SU_EEEEENS4_13SM90_TMA_LOADENS4_14ComposedLayoutINS4_7SwizzleILi2ELi4ELi3EEENS4_18smem_ptr_flag_bitsILi8EEENSQ_INS5_IJNSA_ILi8EEESF_EEENS5_IJSF_SB_EEEEEEEvNS4_8identityESX_S17_vS18_EENS_8epilogue10collective18CollectiveEpilogueINS1A_23Sm100TmaWarpSpecializedILi1ELi1ELi64ELb0ELb0EEEJSG_NS5_IJNSQ_ISE_SB_EENSQ_ISF_SB_EEEEEaSH_aSH_NS1A_6fusion15FusionCallbacksIS1E_NS1I_17LinearCombinationIaiaiLNS_15FloatRoundStyleE2EEESG_S1H_JEEENS4_5SM1004TMEM4LOAD26SM100_TMEM_LOAD_32dp32b64xESX_S17_NS4_39AutoVectorizingCopyWithAssumedAlignmentILi128EEENS4_14SM90_TMA_STOREES17_S1T_S1T_EEEvvEEEEvNT_6ParamsE,@function
        .size           _ZN7cutlass13device_kernelINS_4gemm6kernel13GemmUniversalIN4cute5tupleIJiiiiEEENS1_10collective13CollectiveMmaINS1_35MainloopSm100TmaUmmaWarpSpecializedILi7ELi2ELi4ENS5_IJNS4_1CILi1EEESB_SB_EEEEENS5_IJNSA_ILi128EEENSA_ILi64EEESF_EEEaNS5_IJlSB_lEEEaSH_NS4_8TiledMMAINS4_8MMA_AtomIJNS4_15SM100_MMA_S8_SSIaaiLi128ELi64ELNS4_4UMMA5MajorE0ELSM_0ELNSL_8SaturateE0EEEEEENS4_6LayoutISC_NS5_IJNSA_ILi0EEESR_SR_EEEEENS5_IJNS4_10UnderscoreESU_SU_EEEEENS4_13SM90_TMA_LOADENS4_14ComposedLayoutINS4_7SwizzleILi2ELi4ELi3EEENS4_18smem_ptr_flag_bitsILi8EEENSQ_INS5_IJNSA_ILi8EEESF_EEENS5_IJSF_SB_EEEEEEEvNS4_8identityESX_S17_vS18_EENS_8epilogue10collective18CollectiveEpilogueINS1A_23Sm100TmaWarpSpecializedILi1ELi1ELi64ELb0ELb0EEEJSG_NS5_IJNSQ_ISE_SB_EENSQ_ISF_SB_EEEEEaSH_aSH_NS1A_6fusion15FusionCallbacksIS1E_NS1I_17LinearCombinationIaiaiLNS_15FloatRoundStyleE2EEESG_S1H_JEEENS4_5SM1004TMEM4LOAD26SM100_TMEM_LOAD_32dp32b64xESX_S17_NS4_39AutoVectorizingCopyWithAssumedAlignmentILi128EEENS4_14SM90_TMA_STOREES17_S1T_S1T_EEEvvEEEEvNT_6ParamsE,(.L_x_137 - _ZN7cutlass13device_kernelINS_4gemm6kernel13GemmUniversalIN4cute5tupleIJiiiiEEENS1_10collective13CollectiveMmaINS1_35MainloopSm100TmaUmmaWarpSpecializedILi7ELi2ELi4ENS5_IJNS4_1CILi1EEESB_SB_EEEEENS5_IJNSA_ILi128EEENSA_ILi64EEESF_EEEaNS5_IJlSB_lEEEaSH_NS4_8TiledMMAINS4_8MMA_AtomIJNS4_15SM100_MMA_S8_SSIaaiLi128ELi64ELNS4_4UMMA5MajorE0ELSM_0ELNSL_8SaturateE0EEEEEENS4_6LayoutISC_NS5_IJNSA_ILi0EEESR_SR_EEEEENS5_IJNS4_10UnderscoreESU_SU_EEEEENS4_13SM90_TMA_LOADENS4_14ComposedLayoutINS4_7SwizzleILi2ELi4ELi3EEENS4_18smem_ptr_flag_bitsILi8EEENSQ_INS5_IJNSA_ILi8EEESF_EEENS5_IJSF_SB_EEEEEEEvNS4_8identityESX_S17_vS18_EENS_8epilogue10collective18CollectiveEpilogueINS1A_23Sm100TmaWarpSpecializedILi1ELi1ELi64ELb0ELb0EEEJSG_NS5_IJNSQ_ISE_SB_EENSQ_ISF_SB_EEEEEaSH_aSH_NS1A_6fusion15FusionCallbacksIS1E_NS1I_17LinearCombinationIaiaiLNS_15FloatRoundStyleE2EEESG_S1H_JEEENS4_5SM1004TMEM4LOAD26SM100_TMEM_LOAD_32dp32b64xESX_S17_NS4_39AutoVectorizingCopyWithAssumedAlignmentILi128EEENS4_14SM90_TMA_STOREES17_S1T_S1T_EEEvvEEEEvNT_6ParamsE)
        .other          _ZN7cutlass13device_kernelINS_4gemm6kernel13GemmUniversalIN4cute5tupleIJiiiiEEENS1_10collective13CollectiveMmaINS1_35MainloopSm100TmaUmmaWarpSpecializedILi7ELi2ELi4ENS5_IJNS4_1CILi1EEESB_SB_EEEEENS5_IJNSA_ILi128EEENSA_ILi64EEESF_EEEaNS5_IJlSB_lEEEaSH_NS4_8TiledMMAINS4_8MMA_AtomIJNS4_15SM100_MMA_S8_SSIaaiLi128ELi64ELNS4_4UMMA5MajorE0ELSM_0ELNSL_8SaturateE0EEEEEENS4_6LayoutISC_NS5_IJNSA_ILi0EEESR_SR_EEEEENS5_IJNS4_10UnderscoreESU_SU_EEEEENS4_13SM90_TMA_LOADENS4_14ComposedLayoutINS4_7SwizzleILi2ELi4ELi3EEENS4_18smem_ptr_flag_bitsILi8EEENSQ_INS5_IJNSA_ILi8EEESF_EEENS5_IJSF_SB_EEEEEEEvNS4_8identityESX_S17_vS18_EENS_8epilogue10collective18CollectiveEpilogueINS1A_23Sm100TmaWarpSpecializedILi1ELi1ELi64ELb0ELb0EEEJSG_NS5_IJNSQ_ISE_SB_EENSQ_ISF_SB_EEEEEaSH_aSH_NS1A_6fusion15FusionCallbacksIS1E_NS1I_17LinearCombinationIaiaiLNS_15FloatRoundStyleE2EEESG_S1H_JEEENS4_5SM1004TMEM4LOAD26SM100_TMEM_LOAD_32dp32b64xESX_S17_NS4_39AutoVectorizingCopyWithAssumedAlignmentILi128EEENS4_14SM90_TMA_STOREES17_S1T_S1T_EEEvvEEEEvNT_6ParamsE,@"STO_CUDA_ENTRY STV_DEFAULT"
_ZN7cutlass13device_kernelINS_4gemm6kernel13GemmUniversalIN4cute5tupleIJiiiiEEENS1_10collective13CollectiveMmaINS1_35MainloopSm100TmaUmmaWarpSpecializedILi7ELi2ELi4ENS5_IJNS4_1CILi1EEESB_SB_EEEEENS5_IJNSA_ILi128EEENSA_ILi64EEESF_EEEaNS5_IJlSB_lEEEaSH_NS4_8TiledMMAINS4_8MMA_AtomIJNS4_15SM100_MMA_S8_SSIaaiLi128ELi64ELNS4_4UMMA5MajorE0ELSM_0ELNSL_8SaturateE0EEEEEENS4_6LayoutISC_NS5_IJNSA_ILi0EEESR_SR_EEEEENS5_IJNS4_10UnderscoreESU_SU_EEEEENS4_13SM90_TMA_LOADENS4_14ComposedLayoutINS4_7SwizzleILi2ELi4ELi3EEENS4_18smem_ptr_flag_bitsILi8EEENSQ_INS5_IJNSA_ILi8EEESF_EEENS5_IJSF_SB_EEEEEEEvNS4_8identityESX_S17_vS18_EENS_8epilogue10collective18CollectiveEpilogueINS1A_23Sm100TmaWarpSpecializedILi1ELi1ELi64ELb0ELb0EEEJSG_NS5_IJNSQ_ISE_SB_EENSQ_ISF_SB_EEEEEaSH_aSH_NS1A_6fusion15FusionCallbacksIS1E_NS1I_17LinearCombinationIaiaiLNS_15FloatRoundStyleE2EEESG_S1H_JEEENS4_5SM1004TMEM4LOAD26SM100_TMEM_LOAD_32dp32b64xESX_S17_NS4_39AutoVectorizingCopyWithAssumedAlignmentILi128EEENS4_14SM90_TMA_STOREES17_S1T_S1T_EEEvvEEEEvNT_6ParamsE:
[----:B------:R-:W1:Y:S01]  /*0000*/  LDC R1, c[0x0][0x37c] ;  /* 0x0000df00ff017b82 */ /* 0x000e620000000800 */
[----:B------:R-:W2:Y:S01]  /*0010*/  S2R R176, SR_TID.X ;  /* 0x0000000000b07919 */ /* 0x000ea20000002100 */
[----:B------:R-:W3:Y:S01]  /*0020*/  LDCU.64 UR4, c[0x0][0x890] ;  /* 0x00011200ff0477ac */ /* 0x000ee20008000a00 */
[----:B------:R-:W-:Y:S02]  /*0030*/  PRMT R168, RZ, 0x7610, R168 ;  /* 0x00007610ffa87816 */ /* 0x000fe400000000a8 */
[----:B------:R-:W-:Y:S01]  /*0040*/  ELECT P5, URZ, PT ;  /* 0x0000000000ff782f */ /* 0x000fe200038a0000 */
[----:B------:R-:W4:Y:S01]  /*0050*/  LDCU.64 UR40, c[0x0][0x358] ;  /* 0x00006b00ff2877ac */ /* 0x000f220008000a00 */
[----:B---3--:R-:W-:-:S04]  /*0060*/  UISETP.NE.U32.AND UP0, UPT, UR4, URZ, UPT ;  /* 0x000000ff0400728c */ /* 0x008fc8000bf05070 */
[----:B------:R-:W-:Y:S01]  /*0070*/  UISETP.NE.AND.EX UP0, UPT, UR5, URZ, UPT, UP0 ;  /* 0x000000ff0500728c */ /* 0x000fe2000bf05300 */
[----:B--2---:R-:W-:-:S05]  /*0080*/  SHF.R.U32.HI R181, RZ, 0x5, R176 ;  /* 0x00000005ffb57819 */ /* 0x004fca00000116b0 */
[----:B------:R-:W2:Y:S02]  /*0090*/  SHFL.IDX PT, R0, R181, RZ, 0x1f ;  /* 0x00001fffb5007589 */ /* 0x000ea400000e0000 */
[----:B--2---:R-:W-:Y:S01]  /*00a0*/  R2UR UR8, R0 ;  /* 0x00000000000872ca */ /* 0x004fe200000e0000 */
[----:B-1--4-:R-:W-:-:S14]  /*00b0*/  BRA.U UP0, `(.L_x_0) ;  /* 0x00000001002c7547 */ /* 0x012fdc000b800000 */
[----:B------:R-:W1:Y:S02]  /*00c0*/  LDCU.64 UR6, c[0x0][0x888] ;  /* 0x00011100ff0677ac */ /* 0x000e640008000a00 */
[----:B-1----:R-:W-:-:S04]  /*00d0*/  UISETP.NE.U32.AND UP0, UPT, UR6, URZ, UPT ;  /* 0x000000ff0600728c */ /* 0x002fc8000bf05070 */
[----:B------:R-:W-:-:S09]  /*00e0*/  UISETP.NE.AND.EX UP0, UPT, UR7, URZ, UPT, UP0 ;  /* 0x000000ff0700728c */ /* 0x000fd2000bf05300 */
[----:B------:R-:W-:Y:S05]  /*00f0*/  BRA.U !UP0, `(.L_x_1) ;  /* 0x0000000108107547 */ /* 0x000fea000b800000 */
[----:B------:R-:W1:Y:S02]  /*0100*/  LDC.64 R80, c[0x0][0x888] ;  /* 0x00022200ff507b82 */ /* 0x000e640000000a00 */
[----:B-1----:R1:W5:Y:S01]  /*0110*/  LDG.E R80, desc[UR40][R80.64] ;  /* 0x0000002850507981 */ /* 0x002362000c1e1900 */
[----:B------:R-:W-:Y:S01]  /*0120*/  HFMA2 R168, -RZ, RZ, 0, 5.9604644775390625e-08 ;  /* 0x00000001ffa87431 */ /* 0x000fe200000001ff */
[----:B------:R-:W-:Y:S05]  /*0130*/  BRA `(.L_x_0) ;  /* 0x00000000000c7947 */ /* 0x000fea0003800000 */
.L_x_1:
[----:B------:R-:W1:Y:S01]  /*0140*/  LDCU UR6, c[0x0][0x880] ;  /* 0x00011000ff0677ac */ /* 0x000e620008000800 */
[----:B------:R-:W-:Y:S01]  /*0150*/  HFMA2 R168, -RZ, RZ, 0, 5.9604644775390625e-08 ;  /* 0x00000001ffa87431 */ /* 0x000fe200000001ff */
[----:B-1----:R-:W-:-:S07]  /*0160*/  MOV R80, UR6 ;  /* 0x0000000600507c02 */ /* 0x002fce0008000f00 */
.L_x_0:
[----:B------:R-:W2:Y:S02]  /*0170*/  LDCU.64 UR6, c[0x0][0x8b0] ;  /* 0x00011600ff0677ac */ /* 0x000ea40008000a00 */
[----:B--2---:R-:W-:-:S04]  /*0180*/  UISETP.NE.U32.AND UP0, UPT, UR6, URZ, UPT ;  /* 0x000000ff0600728c */ /* 0x004fc8000bf05070 */
[----:B------:R-:W-:-:S09]  /*0190*/  UISETP.NE.AND.EX UP0, UPT, UR7, URZ, UPT, UP0 ;  /* 0x000000ff0700728c */ /* 0x000fd2000bf05300 */
[----:B------:R-:W-:Y:S05]  /*01a0*/  BRA.U UP0, `(.L_x_2) ;  /* 0x0000000100247547 */ /* 0x000fea000b800000 */
[----:B------:R-:W2:Y:S02]  /*01b0*/  LDCU.64 UR6, c[0x0][0x8a8] ;  /* 0x00011500ff0677ac */ /* 0x000ea40008000a00 */
[----:B--2---:R-:W-:-:S04]  /*01c0*/  UISETP.NE.U32.AND UP0, UPT, UR6, URZ, UPT ;  /* 0x000000ff0600728c */ /* 0x004fc8000bf05070 */
[----:B------:R-:W-:-:S09]  /*01d0*/  UISETP.NE.AND.EX UP0, UPT, UR7, URZ, UPT, UP0 ;  /* 0x000000ff0700728c */ /* 0x000fd2000bf05300 */
[----:B------:R-:W-:Y:S05]  /*01e0*/  BRA.U !UP0, `(.L_x_3) ;  /* 0x00000001080c7547 */ /* 0x000fea000b800000 */
[----:B------:R-:W2:Y:S02]  /*01f0*/  LDC.64 R78, c[0x0][0x8a8] ;  /* 0x00022a00ff4e7b82 */ /* 0x000ea40000000a00 */
[----:B--2---:R2:W5:Y:S01]  /*0200*/  LDG.E R78, desc[UR40][R78.64] ;  /* 0x000000284e4e7981 */ /* 0x004562000c1e1900 */
[----:B------:R-:W-:Y:S05]  /*0210*/  BRA `(.L_x_2) ;  /* 0x0000000000087947 */ /* 0x000fea0003800000 */
.L_x_3:
[----:B------:R-:W2:Y:S02]  /*0220*/  LDCU UR6, c[0x0][0x8a0] ;  /* 0x00011400ff0677ac */ /* 0x000ea40008000800 */
[----:B--2---:R-:W-:Y:S02]  /*0230*/  MOV R78, UR6 ;  /* 0x00000006004e7c02 */ /* 0x004fe40008000f00 */
.L_x_2:
[----:B------:R-:W-:Y:S01]  /*0240*/  IMAD.U32 R0, RZ, RZ, UR8 ;  /* 0x00000008ff007e24 */ /* 0x000fe2000f8e00ff */
[----:B------:R-:W-:Y:S04]  /*0250*/  BSSY.RECONVERGENT B0, `(.L_x_4) ;  /* 0x000000c000007945 */ /* 0x000fe80003800200 */
[C---:B------:R-:W-:Y:S02]  /*0260*/  ISETP.NE.OR P1, PT, R0.reuse, 0x1, !P5 ;  /* 0x000000010000780c */ /* 0x040fe40006f25670 */
[----:B------:R-:W-:-:S11]  /*0270*/  ISETP.NE.OR P0, PT, R0, 0x3, !P5 ;  /* 0x000000030000780c */ /* 0x000fd60006f05670 */
[----:B------:R-:W-:Y:S05]  /*0280*/  @P1 BRA `(.L_x_5) ;  /* 0x0000000000201947 */ /* 0x000fea0003800000 */
[----:B------:R-:W3:Y:S02]  /*0290*/  LDCU.64 UR6, c[0x0][0x348] ;  /* 0x00006900ff0677ac */ /* 0x000ee40008000a00 */
[----:B---3--:R-:W-:Y:S02]  /*02a0*/  UIADD3 UR10, UP1, UPT, UR6, 0x80, URZ ;  /* 0x00000080060a7890 */ /* 0x008fe4000ff3e0ff */
[----:B------:R-:W-:Y:S02]  /*02b0*/  UIADD3 UR6, UP0, UPT, UR6, 0x180, URZ ;  /* 0x0000018006067890 */ /* 0x000fe4000ff1e0ff */
[----:B------:R-:W-:Y:S02]  /*02c0*/  UIADD3.X UR11, UPT, UPT, URZ, UR7, URZ, UP1, !UPT ;  /* 0x00000007ff0b7290 */ /* 0x000fe40008ffe4ff */
[----:B------:R-:W-:-:S07]  /*02d0*/  UIADD3.X UR7, UPT, UPT, URZ, UR7, URZ, UP0, !UPT ;  /* 0x00000007ff077290 */ /* 0x000fce00087fe4ff */
[----:B------:R3:W-:Y:S02]  /*02e0*/  UTMACCTL.PF [UR10] ;  /* 0x000000000a0079b9 */ /* 0x0007e40008040000 */
[----:B------:R3:W-:Y:S02]  /*02f0*/  UTMACCTL.PF [UR6] ;  /* 0x00000000060079b9 */ /* 0x0007e40008040000 */
[----:B---3--:R-:W-:Y:S01]  /*0300*/  NOP ;  /* 0x0000000000007918 */ /* 0x008fe20000000000 */
.L_x_5:
[----:B------:R-:W-:Y:S05]  /*0310*/  BSYNC.RECONVERGENT B0 ;  /* 0x0000000000007941 */ /* 0x000fea0003800200 */
.L_x_4:
[----:B------:R-:W-:Y:S04]  /*0320*/  BSSY.RECONVERGENT B0, `(.L_x_6) ;  /* 0x000000a000007945 */ /* 0x000fe80003800200 */
        /* <DEDUP_REMOVED lines=9> */
.L_x_7:
[----:B------:R-:W-:Y:S05]  /*03c0*/  BSYNC.RECONVERGENT B0 ;  /* 0x0000000000007941 */ /* 0x000fea0003800200 */
.L_x_6:
[----:B------:R-:W3:Y:S01]  /*03d0*/  LDCU.64 UR6, c[0x0][0x888] ;  /* 0x00011100ff0677ac */ /* 0x000ee20008000a00 */
[----:B------:R-:W-:Y:S02]  /*03e0*/  UISETP.EQ.U32.AND UP1, UPT, UR4, URZ, UPT ;  /* 0x000000ff0400728c */ /* 0x000fe4000bf22070 */
[----:B------:R-:W-:Y:S02]  /*03f0*/  UPLOP3.LUT UP2, UPT, UPT, UPT, UPT, 0x80, 0x8 ;  /* 0x000000000008789c */ /* 0x000fe40003f4f070 */
[----:B---3--:R-:W-:-:S04]  /*0400*/  UISETP.NE.U32.AND UP0, UPT, UR6, URZ, UPT ;  /* 0x000000ff0600728c */ /* 0x008fc8000bf05070 */
[----:B------:R-:W-:-:S04]  /*0410*/  UISETP.NE.AND.EX UP0, UPT, UR7, URZ, UPT, UP0 ;  /* 0x000000ff0700728c */ /* 0x000fc8000bf05300 */
[----:B------:R-:W-:-:S04]  /*0420*/  UISETP.EQ.OR.EX UP3, UPT, UR5, URZ, !UP0, UP1 ;  /* 0x000000ff0500728c */ /* 0x000fc8000c762710 */
[----:B------:R-:W-:-:S05]  /*0430*/  UP2UR UR44, UPR, URZ, 0x8 ;  /* 0x00000008ff2c7883 */ /* 0x000fca0008000000 */
[----:B------:R-:W-:Y:S07]  /*0440*/  BRA.U !UP3, `(.L_x_8) ;  /* 0x000000010b207547 */ /* 0x000fee000b800000 */
[----:B-----5:R-:W-:Y:S01]  /*0450*/  R2UR UR6, R80 ;  /* 0x00000000500672ca */ /* 0x020fe200000e0000 */
[----:B------:R-:W-:Y:S02]  /*0460*/  UISETP.NE.U32.AND UP2, UPT, UR4, URZ, UPT ;  /* 0x000000ff0400728c */ /* 0x000fe4000bf45070 */
[----:B------:R-:W-:Y:S02]  /*0470*/  USEL UR4, URZ, 0xffffffff, UP0 ;  /* 0xffffffffff047887 */ /* 0x000fe40008000000 */
[----:B------:R-:W-:-:S08]  /*0480*/  UISETP.NE.AND.EX UP2, UPT, UR5, URZ, UPT, UP2 ;  /* 0x000000ff0500728c */ /* 0x000fd0000bf45320 */
[----:B------:R-:W-:-:S04]  /*0490*/  UISETP.NE.AND UP1, UPT, UR6, URZ, UPT ;  /* 0x000000ff0600728c */ /* 0x000fc8000bf25270 */
[----:B------:R-:W-:-:S04]  /*04a0*/  @!UP2 USEL UR4, URZ, 0xffffffff, UP1 ;  /* 0xffffffffff04a887 */ /* 0x000fc80008800000 */
[----:B------:R-:W-:-:S04]  /*04b0*/  ULOP3.LUT UR4, UR4, 0x1, URZ, 0xc0, !UPT ;  /* 0x0000000104047892 */ /* 0x000fc8000f8ec0ff */
[----:B------:R-:W-:-:S11]  /*04c0*/  UISETP.NE.U32.AND UP2, UPT, UR4, 0x1, UPT ;  /* 0x000000010400788c */ /* 0x000fd6000bf45070 */
.L_x_8:
[----:B------:R-:W3:Y:S01]  /*04d0*/  SHFL.IDX PT, R2, R181, RZ, 0x1f ;  /* 0x00001fffb5027589 */ /* 0x000ee200000e0000 */
[----:B------:R-:W-:-:S04]  /*04e0*/  UISETP.NE.AND UP1, UPT, UR8, 0x2, UPT ;  /* 0x000000020800788c */ /* 0x000fc8000bf25270 */
[----:B------:R-:W-:Y:S01]  /*04f0*/  USEL UR13, URZ, 0x1, UP1 ;  /* 0x00000001ff0d7887 */ /* 0x000fe20008800000 */
[----:B---3--:R-:W-:-:S13]  /*0500*/  ISETP.NE.AND P0, PT, R2, RZ, PT ;  /* 0x000000ff0200720c */ /* 0x008fda0003f05270 */
[----:B------:R-:W-:Y:S05]  /*0510*/  @P0 BRA `(.L_x_9) ;  /* 0x0000000000600947 */ /* 0x000fea0003800000 */
[----:B------:R-:W3:Y:S01]  /*0520*/  S2UR UR5, SR_CgaCtaId ;  /* 0x00000000000579c3 */ /* 0x000ee20000008800 */
[----:B------:R-:W-:Y:S01]  /*0530*/  UMOV UR6, 0x400 ;  /* 0x0000040000067882 */ /* 0x000fe20000000000 */
[----:B------:R-:W-:Y:S01]  /*0540*/  UMOV UR4, 0x1 ;  /* 0x0000000100047882 */ /* 0x000fe20000000000 */
[----:B------:R-:W-:Y:S01]  /*0550*/  ELECT P0, URZ, PT ;  /* 0x0000000000ff782f */ /* 0x000fe20003800000 */
[----:B---3--:R-:W-:Y:S02]  /*0560*/  ULEA UR5, UR5, UR6, 0x18 ;  /* 0x0000000605057291 */ /* 0x008fe4000f8ec0ff */
[----:B------:R-:W-:-:S04]  /*0570*/  UIADD3 UR6, UPT, UPT, -UR4, 0x100000, URZ ;  /* 0x0010000004067890 */ /* 0x000fc8000fffe1ff */
[----:B------:R-:W-:Y:S02]  /*0580*/  USHF.L.U32 UR7, UR6, 0xb, URZ ;  /* 0x0000000b06077899 */ /* 0x000fe400080006ff */
[----:B------:R-:W-:Y:S01]  /*0590*/  USHF.L.U32 UR6, UR6, 0x1, URZ ;  /* 0x0000000106067899 */ /* 0x000fe200080006ff */
[----:B------:R-:W3:Y:S11]  /*05a0*/  FENCE.VIEW.ASYNC.S ;  /* 0x00000000000073c6 */ /* 0x000ef60000000000 */
[----:B---3--:R3:W4:Y:S01]  /*05b0*/  SYNCS.EXCH.64 URZ, [UR5], UR6 ;  /* 0x0000000605ff75b2 */ /* 0x0087220008000100 */
[----:B------:R3:W1:Y:S01]  /*05c0*/  SYNCS.EXCH.64 URZ, [UR5+0x38], UR6 ;  /* 0x0000380605ff75b2 */ /* 0x0006620008000100 */
        /* <DEDUP_REMOVED lines=11> */
[----:B------:R3:W1:Y:S02]  /*0680*/  SYNCS.EXCH.64 URZ, [UR5+0x68], UR6 ;  /* 0x0000680605ff75b2 */ /* 0x0006640008000100 */
[----:B---3--:R-:W-:Y:S01]  /*0690*/  NOP ;  /* 0x0000000000007918 */ /* 0x008fe20000000000 */
.L_x_9:
[----:B------:R-:W3:Y:S01]  /*06a0*/  SHFL.IDX PT, R2, R181, RZ, 0x1f ;  /* 0x00001fffb5027589 */ /* 0x000ee200000e0000 */
[----:B------:R-:W-:Y:S01]  /*06b0*/  NOP ;  /* 0x0000000000007918 */ /* 0x000fe20000000000 */
[----:B---3--:R-:W-:-:S13]  /*06c0*/  ISETP.NE.AND P0, PT, R2, 0x1, PT ;  /* 0x000000010200780c */ /* 0x008fda0003f05270 */
[----:B------:R-:W-:Y:S05]  /*06d0*/  @P0 BRA `(.L_x_10) ;  /* 0x0000000000400947 */ /* 0x000fea0003800000 */
[----:B------:R-:W3:Y:S01]  /*06e0*/  S2UR UR6, SR_CgaCtaId ;  /* 0x00000000000679c3 */ /* 0x000ee20000008800 */
[----:B------:R-:W-:Y:S01]  /*06f0*/  UMOV UR7, 0x400 ;  /* 0x0000040000077882 */ /* 0x000fe20000000000 */
[----:B------:R-:W-:Y:S01]  /*0700*/  UMOV UR5, 0x20 ;  /* 0x0000002000057882 */ /* 0x000fe20000000000 */
[----:B------:R-:W-:Y:S01]  /*0710*/  UMOV UR4, 0x80 ;  /* 0x0000008000047882 */ /* 0x000fe20000000000 */
[----:B------:R-:W-:-:S04]  /*0720*/  UIADD3 UR10, UPT, UPT, -UR5, 0x100000, URZ ;  /* 0x00100000050a7890 */ /* 0x000fc8000fffe1ff */
[----:B------:R-:W-:Y:S02]  /*0730*/  USHF.L.U32 UR11, UR10, 0xb, URZ ;  /* 0x0000000b0a0b7899 */ /* 0x000fe400080006ff */
[----:B------:R-:W-:Y:S02]  /*0740*/  USHF.L.U32 UR10, UR10, 0x1, URZ ;  /* 0x000000010a0a7899 */ /* 0x000fe400080006ff */
[----:B------:R-:W-:-:S04]  /*0750*/  UIADD3 UR4, UPT, UPT, -UR4, 0x100000, URZ ;  /* 0x0010000004047890 */ /* 0x000fc8000fffe1ff */
[----:B------:R-:W-:Y:S02]  /*0760*/  USHF.L.U32 UR5, UR4, 0xb, URZ ;  /* 0x0000000b04057899 */ /* 0x000fe400080006ff */
[----:B------:R-:W-:Y:S01]  /*0770*/  USHF.L.U32 UR4, UR4, 0x1, URZ ;  /* 0x0000000104047899 */ /* 0x000fe200080006ff */
[----:B------:R-:W-:Y:S01]  /*0780*/  ELECT P0, URZ, PT ;  /* 0x0000000000ff782f */ /* 0x000fe20003800000 */
[----:B---3--:R-:W-:Y:S01]  /*0790*/  ULEA UR6, UR6, UR7, 0x18 ;  /* 0x0000000706067291 */ /* 0x008fe2000f8ec0ff */
[----:B------:R-:W3:Y:S11]  /*07a0*/  FENCE.VIEW.ASYNC.S ;  /* 0x00000000000073c6 */ /* 0x000ef60000000000 */
[----:B---3--:R3:W1:Y:S01]  /*07b0*/  SYNCS.EXCH.64 URZ, [UR6+0x70], UR10 ;  /* 0x0000700a06ff75b2 */ /* 0x0086620008000100 */
[----:B------:R3:W1:Y:S01]  /*07c0*/  SYNCS.EXCH.64 URZ, [UR6+0x78], UR4 ;  /* 0x0000780406ff75b2 */ /* 0x0006620008000100 */
[----:B------:R-:W-:Y:S01]  /*07d0*/  NOP ;  /* 0x0000000000007918 */ /* 0x000fe20000000000 */
.L_x_10:
[----:B------:R-:W2:Y:S01]  /*07e0*/  SHFL.IDX PT, R2, R181, RZ, 0x1f ;  /* 0x00001fffb5027589 */ /* 0x000ea200000e0000 */
[----:B------:R-:W-:Y:S01]  /*07f0*/  NOP ;  /* 0x0000000000007918 */ /* 0x000fe20000000000 */
[----:B--2---:R-:W-:-:S13]  /*0800*/  ISETP.NE.AND P0, PT, R2, 0x3, PT ;  /* 0x000000030200780c */ /* 0x004fda0003f05270 */
[----:B------:R-:W-:Y:S05]  /*0810*/  @P0 BRA `(.L_x_11) ;  /* 0x0000000000300947 */ /* 0x000fea0003800000 */
[----:B---3--:R-:W2:Y:S01]  /*0820*/  S2UR UR5, SR_CgaCtaId ;  /* 0x00000000000579c3 */ /* 0x008ea20000008800 */
[----:B------:R-:W-:Y:S01]  /*0830*/  UMOV UR6, 0x400 ;  /* 0x0000040000067882 */ /* 0x000fe20000000000 */
[----:B------:R-:W-:Y:S01]  /*0840*/  UMOV UR4, 0x20 ;  /* 0x0000002000047882 */ /* 0x000fe20000000000 */
[----:B------:R-:W-:Y:S01]  /*0850*/  ELECT P0, URZ, PT ;  /* 0x0000000000ff782f */ /* 0x000fe20003800000 */
[----:B--2---:R-:W-:Y:S02]  /*0860*/  ULEA UR5, UR5, UR6, 0x18 ;  /* 0x0000000605057291 */ /* 0x004fe4000f8ec0ff */
[----:B------:R-:W-:-:S04]  /*0870*/  UIADD3 UR6, UPT, UPT, -UR4, 0x100000, URZ ;  /* 0x0010000004067890 */ /* 0x000fc8000fffe1ff */
[----:B------:R-:W-:Y:S02]  /*0880*/  USHF.L.U32 UR7, UR6, 0xb, URZ ;  /* 0x0000000b06077899 */ /* 0x000fe400080006ff */
[----:B------:R-:W-:Y:S01]  /*0890*/  USHF.L.U32 UR6, UR6, 0x1, URZ ;  /* 0x0000000106067899 */ /* 0x000fe200080006ff */
[----:B------:R-:W2:Y:S11]  /*08a0*/  FENCE.VIEW.ASYNC.S ;  /* 0x00000000000073c6 */ /* 0x000eb60000000000 */
[----:B--2---:R2:W3:Y:S01]  /*08b0*/  SYNCS.EXCH.64 URZ, [UR5+0x80], UR6 ;  /* 0x0000800605ff75b2 */ /* 0x0044e20008000100 */
[----:B------:R2:W1:Y:S01]  /*08c0*/  SYNCS.EXCH.64 URZ, [UR5+0x88], UR6 ;  /* 0x0000880605ff75b2 */ /* 0x0004620008000100 */
[----:B------:R-:W-:Y:S01]  /*08d0*/  NOP ;  /* 0x0000000000007918 */ /* 0x000fe20000000000 */
.L_x_11:
[----:B------:R-:W4:Y:S01]  /*08e0*/  SHFL.IDX PT, R2, R181, RZ, 0x1f ;  /* 0x00001fffb5027589 */ /* 0x000f2200000e0000 */
[----:B------:R-:W-:Y:S01]  /*08f0*/  NOP ;  /* 0x0000000000007918 */ /* 0x000fe20000000000 */
[----:B----4-:R-:W-:-:S13]  /*0900*/  ISETP.NE.AND P0, PT, R2, 0x4, PT ;  /* 0x000000040200780c */ /* 0x010fda0003f05270 */
[----:B------:R-:W-:Y:S05]  /*0910*/  @P0 BRA `(.L_x_12) ;  /* 0x00000000004c0947 */ /* 0x000fea0003800000 */
[----:B--23--:R-:W2:Y:S01]  /*0920*/  S2UR UR5, SR_CgaCtaId ;  /* 0x00000000000579c3 */ /* 0x00cea20000008800 */
[----:B------:R-:W-:Y:S01]  /*0930*/  UMOV UR7, 0x100 ;  /* 0x0000010000077882 */ /* 0x000fe20000000000 */
[----:B------:R-:W-:Y:S01]  /*0940*/  UMOV UR6, 0x400 ;  /* 0x0000040000067882 */ /* 0x000fe20000000000 */
[----:B------:R-:W-:Y:S01]  /*0950*/  USEL UR7, UR7, 0xe0, UP2 ;  /* 0x000000e007077887 */ /* 0x000fe20009000000 */
[----:B------:R-:W-:Y:S01]  /*0960*/  UMOV UR4, 0x1 ;  /* 0x0000000100047882 */ /* 0x000fe20000000000 */
[----:B------:R-:W-:Y:S01]  /*0970*/  ELECT P0, URZ, PT ;  /* 0x0000000000ff782f */ /* 0x000fe20003800000 */
[----:B------:R-:W-:-:S04]  /*0980*/  UIADD3 UR10, UPT, UPT, -UR4, 0x100000, URZ ;  /* 0x00100000040a7890 */ /* 0x000fc8000fffe1ff */
[----:B------:R-:W-:Y:S02]  /*0990*/  USHF.L.U32 UR11, UR10, 0xb, URZ ;  /* 0x0000000b0a0b7899 */ /* 0x000fe400080006ff */
[----:B------:R-:W-:Y:S02]  /*09a0*/  USHF.L.U32 UR10, UR10, 0x1, URZ ;  /* 0x000000010a0a7899 */ /* 0x000fe400080006ff */
[----:B--2---:R-:W-:Y:S02]  /*09b0*/  ULEA UR5, UR5, UR6, 0x18 ;  /* 0x0000000605057291 */ /* 0x004fe4000f8ec0ff */
[----:B------:R-:W-:-:S04]  /*09c0*/  UIADD3 UR6, UPT, UPT, -UR7, 0x100000, URZ ;  /* 0x0010000007067890 */ /* 0x000fc8000fffe1ff */
[----:B------:R-:W-:Y:S02]  /*09d0*/  USHF.L.U32 UR7, UR6, 0xb, URZ ;  /* 0x0000000b06077899 */ /* 0x000fe400080006ff */
[----:B------:R-:W-:Y:S01]  /*09e0*/  USHF.L.U32 UR6, UR6, 0x1, URZ ;  /* 0x0000000106067899 */ /* 0x000fe200080006ff */
[----:B------:R-:W2:Y:S03]  /*09f0*/  FENCE.VIEW.ASYNC.S ;  /* 0x00000000000073c6 */ /* 0x000ea60000000000 */
[----:B--2---:R4:W2:Y:S08]  /*0a00*/  SYNCS.EXCH.64 URZ, [UR5+0x90], UR10 ;  /* 0x0000900a05ff75b2 */ /* 0x0048b00008000100 */
[----:B------:R4:W3:Y:S01]  /*0a10*/  SYNCS.EXCH.64 URZ, [UR5+0xa0], UR6 ;  /* 0x0000a00605ff75b2 */ /* 0x0008e20008000100 */
[----:B------:R4:W1:Y:S01]  /*0a20*/  SYNCS.EXCH.64 URZ, [UR5+0x98], UR10 ;  /* 0x0000980a05ff75b2 */ /* 0x0008620008000100 */
[----:B------:R4:W1:Y:S02]  /*0a30*/  SYNCS.EXCH.64 URZ, [UR5+0xa8], UR6 ;  /* 0x0000a80605ff75b2 */ /* 0x0008640008000100 */
[----:B----4-:R-:W-:Y:S01]  /*0a40*/  NOP ;  /* 0x0000000000007918 */ /* 0x010fe20000000000 */
.L_x_12:
[----:B------:R-:W4:Y:S01]  /*0a50*/  SHFL.IDX PT, R2, R181, RZ, 0x1f ;  /* 0x00001fffb5027589 */ /* 0x000f2200000e0000 */
[----:B------:R-:W-:Y:S01]  /*0a60*/  NOP ;  /* 0x0000000000007918 */ /* 0x000fe20000000000 */
[----:B----4-:R-:W-:-:S13]  /*0a70*/  ISETP.NE.AND P0, PT, R2, 0x5, PT ;  /* 0x000000050200780c */ /* 0x010fda0003f05270 */
[----:B------:R-:W-:Y:S05]  /*0a80*/  @P0 BRA `(.L_x_13) ;  /* 0x0000000000580947 */ /* 0x000fea0003800000 */
[----:B--23--:R-:W2:Y:S01]  /*0a90*/  S2UR UR6, SR_CgaCtaId ;  /* 0x00000000000679c3 */ /* 0x00cea20000008800 */
        /* <DEDUP_REMOVED lines=10> */
[----:B--2---:R-:W-:Y:S01]  /*0b40*/  ULEA UR6, UR6, UR7, 0x18 ;  /* 0x0000000706067291 */ /* 0x004fe2000f8ec0ff */
[----:B------:R-:W2:Y:S11]  /*0b50*/  FENCE.VIEW.ASYNC.S ;  /* 0x00000000000073c6 */ /* 0x000eb60000000000 */
[----:B--2---:R4:W2:Y:S01]  /*0b60*/  SYNCS.EXCH.64 URZ, [UR6+0xb0], UR10 ;  /* 0x0000b00a06ff75b2 */ /* 0x0048a20008000100 */
[----:B------:R4:W3:Y:S01]  /*0b70*/  SYNCS.EXCH.64 URZ, [UR6+0xd0], UR4 ;  /* 0x0000d00406ff75b2 */ /* 0x0008e20008000100 */
[----:B------:R4:W1:Y:S01]  /*0b80*/  SYNCS.EXCH.64 URZ, [UR6+0xb8], UR10 ;  /* 0x0000b80a06ff75b2 */ /* 0x0008620008000100 */
[----:B------:R4:W1:Y:S01]  /*0b90*/  SYNCS.EXCH.64 URZ, [UR6+0xd8], UR4 ;  /* 0x0000d80406ff75b2 */ /* 0x0008620008000100 */
[----:B------:R4:W1:Y:S01]  /*0ba0*/  SYNCS.EXCH.64 URZ, [UR6+0xc0], UR10 ;  /* 0x0000c00a06ff75b2 */ /* 0x0008620008000100 */
[----:B------:R4:W1:Y:S01]  /*0bb0*/  SYNCS.EXCH.64 URZ, [UR6+0xe0], UR4 ;  /* 0x0000e00406ff75b2 */ /* 0x0008620008000100 */
[----:B------:R4:W1:Y:S01]  /*0bc0*/  SYNCS.EXCH.64 URZ, [UR6+0xc8], UR10 ;  /* 0x0000c80a06ff75b2 */ /* 0x0008620008000100 */
[----:B------:R4:W1:Y:S02]  /*0bd0*/  SYNCS.EXCH.64 URZ, [UR6+0xe8], UR4 ;  /* 0x0000e80406ff75b2 */ /* 0x0008640008000100 */
[----:B----4-:R-:W-:Y:S01]  /*0be0*/  NOP ;  /* 0x0000000000007918 */ /* 0x010fe20000000000 */
.L_x_13:
[----:B------:R-:W4:Y:S01]  /*0bf0*/  SHFL.IDX PT, R2, R181, RZ, 0x1f ;  /* 0x00001fffb5027589 */ /* 0x000f2200000e0000 */
[----:B------:R-:W-:Y:S01]  /*0c00*/  NOP ;  /* 0x0000000000007918 */ /* 0x000fe20000000000 */
[----:B----4-:R-:W-:-:S13]  /*0c10*/  ISETP.NE.AND P0, PT, R2, 0x3, PT ;  /* 0x000000030200780c */ /* 0x010fda0003f05270 */
[----:B------:R-:W-:Y:S05]  /*0c20*/  @P0 BRA `(.L_x_14) ;  /* 0x0000000000380947 */ /* 0x000fea0003800000 */
[----:B--23--:R-:W2:Y:S01]  /*0c30*/  S2UR UR5, SR_CgaCtaId ;  /* 0x00000000000579c3 */ /* 0x00cea20000008800 */
        /* <DEDUP_REMOVED lines=8> */
[----:B--2---:R4:W2:Y:S01]  /*0cc0*/  SYNCS.EXCH.64 URZ, [UR5+0xf0], UR6 ;  /* 0x0000f00605ff75b2 */ /* 0x0048a20008000100 */
[----:B------:R4:W3:Y:S01]  /*0cd0*/  SYNCS.EXCH.64 URZ, [UR5+0x100], UR6 ;  /* 0x0001000605ff75b2 */ /* 0x0008e20008000100 */
[----:B------:R4:W1:Y:S01]  /*0ce0*/  SYNCS.EXCH.64 URZ, [UR5+0xf8], UR6 ;  /* 0x0000f80605ff75b2 */ /* 0x0008620008000100 */
[----:B------:R4:W1:Y:S02]  /*0cf0*/  SYNCS.EXCH.64 URZ, [UR5+0x108], UR6 ;  /* 0x0001080605ff75b2 */ /* 0x0008640008000100 */
[----:B----4-:R-:W-:Y:S01]  /*0d00*/  NOP ;  /* 0x0000000000007918 */ /* 0x010fe20000000000 */
.L_x_14:
[----:B--23--:R-:W2:Y:S01]  /*0d10*/  S2UR UR5, SR_CTAID.X ;  /* 0x00000000000579c3 */ /* 0x00cea20000002500 */
[----:B------:R-:W-:-:S05]  /*0d20*/  CS2R.32 R167, SR_CgaSize ;  /* 0x0000000000a77805 */ /* 0x000fca0000008a00 */
[----:B------:R-:W-:-:S05]  /*0d30*/  IMAD R167, R167, -0xa0, RZ ;  /* 0xffffff60a7a77824 */ /* 0x000fca00078e02ff */
[----:B------:R-:W-:-:S14]  /*0d40*/  R2UR UR7, R167 ;  /* 0x00000000a70772ca */ /* 0x000fdc00000e0000 */
[----:B------:R-:W3:Y:S01]  /*0d50*/  LDCU UR7, c[0x0][UR7+0x2b0] ;  /* 0x00005600070777ac */ /* 0x000ee20008000800 */
[----:B------:R-:W-:Y:S01]  /*0d60*/  NOP ;  /* 0x0000000000007918 */ /* 0x000fe20000000000 */
[----:B------:R-:W-:-:S05]  /*0d70*/  CS2R.32 R167, SR_CgaSize ;  /* 0x0000000000a77805 */ /* 0x000fca0000008a00 */
[----:B------:R-:W-:-:S05]  /*0d80*/  IMAD R167, R167, -0xa0, RZ ;  /* 0xffffff60a7a77824 */ /* 0x000fca00078e02ff */
[----:B------:R-:W-:-:S14]  /*0d90*/  R2UR UR6, R167 ;  /* 0x00000000a70672ca */ /* 0x000fdc00000e0000 */
[----:B------:R-:W4:Y:S01]  /*0da0*/  LDCU UR6, c[0x0][UR6+0x2b4] ;  /* 0x00005680060677ac */ /* 0x000f220008000800 */
[----:B------:R-:W1:Y:S08]  /*0db0*/  S2UR UR4, SR_CTAID.Y ;  /* 0x00000000000479c3 */ /* 0x000e700000002600 */
[----:B------:R-:W4:Y:S01]  /*0dc0*/  LDC R9, c[0x0][0xb24] ;  /* 0x0002c900ff097b82 */ /* 0x000f220000000800 */
[----:B--2---:R-:W-:-:S02]  /*0dd0*/  I2FP.F32.U32 R4, UR5 ;  /* 0x0000000500047c45 */ /* 0x004fc40008201000 */
[----:B------:R-:W-:-:S05]  /*0de0*/  CS2R.32 R5, SR_CgaSize ;  /* 0x0000000000057805 */ /* 0x000fca0000008a00 */
[----:B------:R-:W-:-:S06]  /*0df0*/  IMAD R5, R5, -0xa0, RZ ;  /* 0xffffff6005057824 */ /* 0x000fcc00078e02ff */
[----:B------:R-:W2:Y:S01]  /*0e00*/  LDC R5, c[0x0][R5+0x2a0] ;  /* 0x0000a80005057b82 */ /* 0x000ea20000000800 */
[----:B------:R-:W-:Y:S01]  /*0e10*/  MOV R167, UR5 ;  /* 0x0000000500a77c02 */ /* 0x000fe20008000f00 */
[----:B---3--:R-:W-:Y:S01]  /*0e20*/  FMUL R4, R4, UR7 ;  /* 0x0000000704047c20 */ /* 0x008fe20008400000 */
[----:B-1----:R-:W-:Y:S02]  /*0e30*/  I2FP.F32.U32 R2, UR4 ;  /* 0x0000000400027c45 */ /* 0x002fe40008201000 */
[----:B------:R-:W-:-:S05]  /*0e40*/  CS2R.32 R3, SR_CgaSize ;  /* 0x0000000000037805 */ /* 0x000fca0000008a00 */
[----:B------:R-:W-:-:S06]  /*0e50*/  IMAD R3, R3, -0xa0, RZ ;  /* 0xffffff6003037824 */ /* 0x000fcc00078e02ff */
[----:B------:R-:W1:Y:S01]  /*0e60*/  LDC R3, c[0x0][R3+0x2a4] ;  /* 0x0000a90003037b82 */ /* 0x000e620000000800 */
[----:B------:R-:W3:Y:S01]  /*0e70*/  F2I.U32.TRUNC.NTZ R166, R4 ;  /* 0x0000000400a67305 */ /* 0x000ee2000020f000 */
[----:B------:R-:W-:Y:S01]  /*0e80*/  MOV R165, UR4 ;  /* 0x0000000400a57c02 */ /* 0x000fe20008000f00 */
[----:B----4-:R-:W-:-:S05]  /*0e90*/  FMUL R2, R2, UR6 ;  /* 0x0000000602027c20 */ /* 0x010fca0008400000 */
[----:B------:R-:W-:Y:S01]  /*0ea0*/  BAR.SYNC.DEFER_BLOCKING 0x0 ;  /* 0x0000000000007b1d */ /* 0x000fe20000010000 */
[----:B------:R-:W-:-:S05]  /*0eb0*/  ISETP.GE.AND P0, PT, R9, 0x1, PT ;  /* 0x000000010900780c */ /* 0x000fca0003f06270 */
[----:B------:R-:W4:Y:S02]  /*0ec0*/  F2I.U32.TRUNC.NTZ R164, R2 ;  /* 0x0000000200a47305 */ /* 0x000f24000020f000 */
[----:B------:R-:W1:Y:S01]  /*0ed0*/  S2UR UR36, SR_CTAID.Z ;  /* 0x00000000002479c3 */ /* 0x000e620000002700 */
[----:B---3--:R-:W-:-:S05]  /*0ee0*/  IADD3 R166, PT, PT, -R166, RZ, RZ ;  /* 0x000000ffa6a67210 */ /* 0x008fca0007ffe1ff */
[----:B--2---:R-:W-:Y:S01]  /*0ef0*/  IMAD R166, R5, R166, UR5 ;  /* 0x0000000505a67e24 */ /* 0x004fe2000f8e02a6 */
[----:B----4-:R-:W-:-:S05]  /*0f00*/  IADD3 R164, PT, PT, -R164, RZ, RZ ;  /* 0x000000ffa4a47210 */ /* 0x010fca0007ffe1ff */
[----:B-1----:R-:W-:Y:S01]  /*0f10*/  IMAD R164, R3, R164, UR4 ;  /* 0x0000000403a47e24 */ /* 0x002fe2000f8e02a4 */
[----:B------:R-:W-:Y:S06]  /*0f20*/  @!P0 BRA `(.L_x_15) ;  /* 0x0000000000b88947 */ /* 0x000fec0003800000 */
[----:B------:R-:W1:Y:S01]  /*0f30*/  LDC.64 R4, c[0x0][0xb18] ;  /* 0x0002c600ff047b82 */ /* 0x000e620000000a00 */
[----:B------:R-:W-:-:S07]  /*0f40*/  ISETP.NE.AND P0, PT, R9, 0x1, PT ;  /* 0x000000010900780c */ /* 0x000fce0003f05270 */
[----:B------:R-:W2:Y:S08]  /*0f50*/  LDC R10, c[0x0][0xb0c] ;  /* 0x0002c300ff0a7b82 */ /* 0x000eb00000000800 */
[----:B------:R-:W3:Y:S08]  /*0f60*/  LDC R11, c[0x0][0x370] ;  /* 0x0000dc00ff0b7b82 */ /* 0x000ef00000000800 */
[----:B------:R-:W4:Y:S01]  /*0f70*/  LDC R12, c[0x0][0x374] ;  /* 0x0000dd00ff0c7b82 */ /* 0x000f220000000800 */
[----:B-1----:R-:W-:-:S07]  /*0f80*/  ISETP.NE.AND P1, PT, R4, 0x1, PT ;  /* 0x000000010400780c */ /* 0x002fce0003f25270 */
[----:B------:R-:W3:Y:S01]  /*0f90*/  LDC.64 R6, c[0x0][0xb10] ;  /* 0x0002c400ff067b82 */ /* 0x000ee20000000a00 */
[----:B--2---:R-:W-:-:S07]  /*0fa0*/  ISETP.NE.AND P2, PT, R10, 0x1, PT ;  /* 0x000000010a00780c */ /* 0x004fce0003f45270 */
[----:B------:R-:W1:Y:S08]  /*0fb0*/  LDC R8, c[0x0][0xb20] ;  /* 0x0002c800ff087b82 */ /* 0x000e700000000800 */
[----:B------:R-:W2:Y:S01]  /*0fc0*/  LDC.64 R2, c[0x0][0xb28] ;  /* 0x0002ca00ff027b82 */ /* 0x000ea20000000a00 */
[----:B----4-:R-:W-:-:S04]  /*0fd0*/  IMAD.HI.U32 R13, R12, R5, RZ ;  /* 0x000000050c0d7227 */ /* 0x010fc800078e00ff */
[----:B------:R-:W-:-:S04]  /*0fe0*/  IMAD.HI.U32 R5, R165, R5, RZ ;  /* 0x00000005a5057227 */ /* 0x000fc800078e00ff */
[----:B---3--:R-:W-:-:S04]  /*0ff0*/  IMAD.HI.U32 R14, R11, R6, RZ ;  /* 0x000000060b0e7227 */ /* 0x008fc800078e00ff */
[----:B------:R-:W-:Y:S01]  /*1000*/  IMAD.HI.U32 R16, R167, R6, RZ ;  /* 0x00000006a7107227 */ /* 0x000fe200078e00ff */
[-C--:B------:R-:W-:Y:S02]  /*1010*/  @P2 SHF.R.U32.HI R11, RZ, R7.reuse, R14 ;  /* 0x00000007ff0b2219 */ /* 0x080fe4000001160e */
[-C--:B-1----:R-:W-:Y:S02]  /*1020*/  @P1 SHF.R.U32.HI R12, RZ, R8.reuse, R13 ;  /* 0x00000008ff0c1219 */ /* 0x082fe4000001160d */
[----:B------:R-:W-:Y:S02]  /*1030*/  SHF.R.U32.HI R8, RZ, R8, R5 ;  /* 0x00000008ff087219 */ /* 0x000fe40000011605 */
[----:B------:R-:W-:Y:S02]  /*1040*/  SHF.R.U32.HI R16, RZ, R7, R16 ;  /* 0x00000007ff107219 */ /* 0x000fe40000011610 */
[----:B------:R-:W-:Y:S01]  /*1050*/  SEL R5, R165, R8, !P1 ;  /* 0x00000008a5057207 */ /* 0x000fe20004800000 */
[----:B--2---:R-:W-:Y:S01]  /*1060*/  IMAD.HI.U32 R14, R12, R2, RZ ;  /* 0x000000020c0e7227 */ /* 0x004fe200078e00ff */
[----:B------:R-:W-:-:S03]  /*1070*/  SEL R7, R167, R16, !P2 ;  /* 0x00000010a7077207 */ /* 0x000fc60005000000 */
[----:B------:R-:W-:Y:S01]  /*1080*/  IMAD.HI.U32 R6, R11, R2, RZ ;  /* 0x000000020b067227 */ /* 0x000fe200078e00ff */
[----:B------:R-:W-:-:S04]  /*1090*/  @P0 SHF.R.U32.HI R12, RZ, R3, R14 ;  /* 0x00000003ff0c0219 */ /* 0x000fc8000001160e */
[----:B------:R-:W-:Y:S01]  /*10a0*/  @P0 SHF.R.U32.HI R11, RZ, R3, R6 ;  /* 0x00000003ff0b0219 */ /* 0x000fe20000011606 */
[----:B------:R-:W-:-:S04]  /*10b0*/  IMAD R12, R12, R9, RZ ;  /* 0x000000090c0c7224 */ /* 0x000fc800078e02ff */
[----:B------:R-:W-:Y:S01]  /*10c0*/  IMAD R6, R11, R9, RZ ;  /* 0x000000090b067224 */ /* 0x000fe200078e02ff */
[----:B------:R-:W-:-:S04]  /*10d0*/  ISETP.GE.AND P1, PT, R5, R12, PT ;  /* 0x0000000c0500720c */ /* 0x000fc80003f26270 */
[----:B------:R-:W-:Y:S01]  /*10e0*/  ISETP.GE.OR P1, PT, R7, R6, P1 ;  /* 0x000000060700720c */ /* 0x000fe20000f26670 */
[----:B------:R-:W-:-:S05]  /*10f0*/  IMAD.HI.U32 R6, R5, R2, RZ ;  /* 0x0000000205067227 */ /* 0x000fca00078e00ff */
[----:B------:R-:W-:-:S04]  /*1100*/  SHF.R.U32.HI R6, RZ, R3, R6 ;  /* 0x00000003ff067219 */ /* 0x000fc80000011606 */
[----:B------:R-:W-:-:S03]  /*1110*/  SEL R6, R5, R6, !P0 ;  /* 0x0000000605067207 */ /* 0x000fc60004000000 */
[----:B------:R-:W-:Y:S01]  /*1120*/  @!P1 IMAD.HI.U32 R8, R7, R2, RZ ;  /* 0x0000000207089227 */ /* 0x000fe200078e00ff */
[----:B------:R-:W-:-:S04]  /*1130*/  IADD3 R2, PT, PT, -R6, RZ, RZ ;  /* 0x000000ff06027210 */ /* 0x000fc80007ffe1ff */
[----:B------:R-:W-:Y:S01]  /*1140*/  @!P1 SHF.R.U32.HI R8, RZ, R3, R8 ;  /* 0x00000003ff089219 */ /* 0x000fe20000011608 */
[----:B------:R-:W-:-:S03]  /*1150*/  IMAD R2, R9, R2, R5 ;  /* 0x0000000209027224 */ /* 0x000fc600078e0205 */
[----:B------:R-:W-:Y:S02]  /*1160*/  @!P1 SEL R3, R7, R8, !P0 ;  /* 0x0000000807039207 */ /* 0x000fe40004000000 */
[----:B------:R-:W-:-:S03]  /*1170*/  IADD3 R8, PT, PT, -R5, RZ, RZ ;  /* 0x000000ff05087210 */ /* 0x000fc60007ffe1ff */
[--C-:B------:R-:W-:Y:S02]  /*1180*/  @!P1 IMAD.IADD R6, R6, 0x1, -R3.reuse ;  /* 0x0000000106069824 */ /* 0x100fe400078e0a03 */
[----:B------:R-:W-:Y:S01]  /*1190*/  @!P1 IMAD R3, R2, R11, R3 ;  /* 0x0000000b02039224 */ /* 0x000fe200078e0203 */
[----:B------:R-:W-:Y:S01]  /*11a0*/  IADD3 R2, PT, PT, -R7, RZ, RZ ;  /* 0x000000ff07027210 */ /* 0x000fe20007ffe1ff */
[----:B------:R-:W-:Y:S02]  /*11b0*/  @!P1 IMAD R5, R6, R9, R7 ;  /* 0x0000000906059224 */ /* 0x000fe400078e0207 */
[----:B------:R-:W-:Y:S02]  /*11c0*/  IMAD R8, R4, R8, R165 ;  /* 0x0000000804087224 */ /* 0x000fe400078e02a5 */
[----:B------:R-:W-:Y:S02]  /*11d0*/  @!P1 IMAD.MOV.U32 R7, RZ, RZ, R3 ;  /* 0x000000ffff079224 */ /* 0x000fe400078e0003 */
[----:B------:R-:W-:-:S02]  /*11e0*/  IMAD R2, R10, R2, R167 ;  /* 0x000000020a027224 */ /* 0x000fc400078e02a7 */
[----:B------:R-:W-:Y:S02]  /*11f0*/  IMAD R165, R5, R4, R8 ;  /* 0x0000000405a57224 */ /* 0x000fe400078e0208 */
[----:B------:R-:W-:Y:S02]  /*1200*/  IMAD R167, R7, R10, R2 ;  /* 0x0000000a07a77224 */ /* 0x000fe400078e0202 */
.L_x_15:
[----:B------:R-:W1:Y:S01]  /*1210*/  LDCU UR4, c[0x0][0xb30] ;  /* 0x00016600ff0477ac */ /* 0x000e620008000800 */
[----:B------:R-:W2:Y:S08]  /*1220*/  S2UR UR37, SR_CgaCtaId ;  /* 0x00000000002579c3 */ /* 0x000eb00000008800 */
[----:B------:R-:W3:Y:S01]  /*1230*/  LDC R72, c[0x0][0xb24] ;  /* 0x0002c900ff487b82 */ /* 0x000ee20000000800 */
[----:B-1----:R-:W-:-:S09]  /*1240*/  UISETP.NE.AND UP1, UPT, UR4, 0x1, UPT ;  /* 0x000000010400788c */ /* 0x002fd2000bf25270 */
[----:B--2---:R-:W-:Y:S05]  /*1250*/  BRA.U UP1, `(.L_x_16) ;  /* 0x0000000101407547 */ /* 0x004fea000b800000 */
[----:B------:R-:W1:Y:S08]  /*1260*/  LDC.64 R4, c[0x0][0xb10] ;  /* 0x0002c400ff047b82 */ /* 0x000e700000000a00 */
[----:B------:R-:W2:Y:S08]  /*1270*/  LDC.64 R2, c[0x0][0xb18] ;  /* 0x0002c600ff027b82 */ /* 0x000eb00000000a00 */
[----:B------:R-:W4:Y:S08]  /*1280*/  LDC R6, c[0x0][0xb20] ;  /* 0x0002c800ff067b82 */ /* 0x000f300000000800 */
[----:B------:R-:W3:Y:S01]  /*1290*/  LDC R8, c[0x0][0xb0c] ;  /* 0x0002c300ff087b82 */ /* 0x000ee20000000800 */
[----:B-1----:R-:W-:-:S05]  /*12a0*/  IMAD.HI.U32 R4, R167, R4, RZ ;  /* 0x00000004a7047227 */ /* 0x002fca00078e00ff */
[----:B------:R-:W-:Y:S01]  /*12b0*/  SHF.R.U32.HI R4, RZ, R5, R4 ;  /* 0x00000005ff047219 */ /* 0x000fe20000011604 */
[----:B--2---:R-:W-:Y:S01]  /*12c0*/  IMAD.HI.U32 R3, R165, R3, RZ ;  /* 0x00000003a5037227 */ /* 0x004fe200078e00ff */
[----:B------:R-:W-:-:S04]  /*12d0*/  ISETP.NE.AND P0, PT, R2, 0x1, PT ;  /* 0x000000010200780c */ /* 0x000fc80003f05270 */
[----:B----4-:R-:W-:-:S04]  /*12e0*/  SHF.R.U32.HI R6, RZ, R6, R3 ;  /* 0x00000006ff067219 */ /* 0x010fc80000011603 */
[----:B------:R-:W-:Y:S02]  /*12f0*/  SEL R3, R165, R6, !P0 ;  /* 0x00000006a5037207 */ /* 0x000fe40004000000 */
[----:B---3--:R-:W-:-:S04]  /*1300*/  ISETP.NE.AND P1, PT, R8, 0x1, PT ;  /* 0x000000010800780c */ /* 0x008fc80003f25270 */
[----:B------:R-:W-:-:S05]  /*1310*/  SEL R4, R167, R4, !P1 ;  /* 0x00000004a7047207 */ /* 0x000fca0004800000 */
[----:B------:R-:W-:Y:S02]  /*1320*/  IMAD.IADD R5, R3, 0x1, -R4 ;  /* 0x0000000103057824 */ /* 0x000fe400078e0a04 */
[----:B------:R-:W-:Y:S02]  /*1330*/  IMAD.IADD R3, R4, 0x1, -R3 ;  /* 0x0000000104037824 */ /* 0x000fe400078e0a03 */
[----:B------:R-:W-:Y:S02]  /*1340*/  IMAD R167, R5, R8, R167 ;  /* 0x0000000805a77224 */ /* 0x000fe400078e02a7 */
[----:B------:R-:W-:-:S07]  /*1350*/  IMAD R165, R3, R2, R165 ;  /* 0x0000000203a57224 */ /* 0x000fce00078e02a5 */
.L_x_16:
[----:B------:R-:W-:Y:S01]  /*1360*/  BAR.SYNC.DEFER_BLOCKING 0x0 ;  /* 0x0000000000007b1d */ /* 0x000fe20000010000 */
[----:B------:R-:W-:Y:S01]  /*1370*/  UISETP.NE.AND UP1, UPT, UR8, 0x2, UPT ;  /* 0x000000020800788c */ /* 0x000fe2000bf25270 */
[----:B------:R-:W-:Y:S02]  /*1380*/  ISETP.NE.OR P5, PT, R0, 0x2, !P5 ;  /* 0x000000020000780c */ /* 0x000fe40006fa5670 */
[----:B------:R-:W-:-:S06]  /*1390*/  LOP3.LUT R2, R176, 0x1f, RZ, 0xc0, !PT ;  /* 0x0000001fb0027812 */ /* 0x000fcc00078ec0ff */
[----:B------:R-:W-:Y:S05]  /*13a0*/  BRA.U UP1, `(.L_x_17) ;  /* 0x0000001101cc7547 */ /* 0x000fea000b800000 */
[----:B------:R-:W1:Y:S01]  /*13b0*/  LDCU UR13, c[0x0][0x38c] ;  /* 0x00007180ff0d77ac */ /* 0x000e620008000800 */
[----:B------:R-:W2:Y:S01]  /*13c0*/  LDC R9, c[0x0][0x370] ;  /* 0x0000dc00ff097b82 */ /* 0x000ea20000000800 */
[----:B------:R-:W-:Y:S01]  /*13d0*/  PLOP3.LUT P1, PT, PT, PT, UP2, 0x80, 0x8 ;  /* 0x000000000008781c */ /* 0x000fe20003f2f028 */
[----:B------:R-:W-:Y:S01]  /*13e0*/  HFMA2 R12, -RZ, RZ, 0, 0 ;  /* 0x00000000ff0c7431 */ /* 0x000fe200000001ff */
[----:B------:R-:W-:Y:S01]  /*13f0*/  ISETP.EQ.OR P4, PT, R2, RZ, P5 ;  /* 0x000000ff0200720c */ /* 0x000fe20002f82670 */
[----:B------:R-:W-:Y:S01]  /*1400*/  IMAD.MOV.U32 R15, RZ, RZ, 0x1 ;  /* 0x00000001ff0f7424 */ /* 0x000fe200078e00ff */
[----:B------:R-:W-:Y:S01]  /*1410*/  PLOP3.LUT P1, PT, P1, PT, PT, 0x8, 0x80 ;  /* 0x000000000080781c */ /* 0x000fe20000f2e170 */
[----:B------:R-:W-:Y:S01]  /*1420*/  IMAD.MOV.U32 R14, RZ, RZ, RZ ;  /* 0x000000ffff0e7224 */ /* 0x000fe200078e00ff */
[----:B------:R-:W-:Y:S01]  /*1430*/  MOV R8, 0x1 ;  /* 0x0000000100087802 */ /* 0x000fe20000000f00 */
[----:B------:R-:W4:Y:S01]  /*1440*/  LDC R0, c[0x0][0x374] ;  /* 0x0000dd00ff007b82 */ /* 0x000f220000000800 */
[----:B------:R-:W-:Y:S01]  /*1450*/  IMAD.MOV.U32 R10, RZ, RZ, RZ ;  /* 0x000000ffff0a7224 */ /* 0x000fe200078e00ff */
[----:B------:R-:W2:Y:S01]  /*1460*/  LDCU.64 UR22, c[0x0][0x348] ;  /* 0x00006900ff1677ac */ /* 0x000ea20008000a00 */
[----:B------:R-:W-:Y:S01]  /*1470*/  UMOV UR6, URZ ;  /* 0x000000ff00067c82 */ /* 0x000fe20008000000 */
[----:B-1----:R-:W-:-:S04]  /*1480*/  UIADD3 UR5, UPT, UPT, UR13, 0x3f, URZ ;  /* 0x0000003f0d057890 */ /* 0x002fc8000fffe0ff */
[----:B------:R-:W-:-:S04]  /*1490*/  USHF.R.S32.HI UR4, URZ, 0x1f, UR5 ;  /* 0x0000001fff047899 */ /* 0x000fc80008011405 */
[----:B------:R-:W-:-:S04]  /*14a0*/  ULEA.HI UR4, UR4, UR5, URZ, 0x6 ;  /* 0x0000000504047291 */ /* 0x000fc8000f8f30ff */
[----:B------:R-:W-:Y:S02]  /*14b0*/  USHF.R.S32.HI UR15, URZ, 0x6, UR4 ;  /* 0x00000006ff0f7899 */ /* 0x000fe40008011404 */
[----:B------:R-:W-:Y:S02]  /*14c0*/  UIADD3 UR4, UPT, UPT, UR13, -0x1, URZ ;  /* 0xffffffff0d047890 */ /* 0x000fe4000fffe0ff */
[----:B------:R-:W-:Y:S02]  /*14d0*/  UISETP.LT.U32.AND UP0, UPT, UR15, 0x7, UPT ;  /* 0x000000070f00788c */ /* 0x000fe4000bf01070 */
[----:B------:R-:W-:Y:S02]  /*14e0*/  UISETP.GE.U32.AND UP1, UPT, UR4, -0x7f, UPT ;  /* 0xffffff810400788c */ /* 0x000fe4000bf26070 */
[----:B------:R-:W-:Y:S02]  /*14f0*/  USEL UR14, UR15, 0x7, UP0 ;  /* 0x000000070f0e7887 */ /* 0x000fe40008000000 */
[----:B------:R-:W-:-:S02]  /*1500*/  UIADD3 UR13, UPT, UPT, UR13, 0x7e, URZ ;  /* 0x0000007e0d0d7890 */ /* 0x000fc4000fffe0ff */
[----:B------:R-:W-:Y:S02]  /*1510*/  UIADD3 UR5, UPT, UPT, UR14, -0x1, URZ ;  /* 0xffffffff0e057890 */ /* 0x000fe4000fffe0ff */
[----:B------:R-:W-:-:S03]  /*1520*/  UIADD3 UR7, UPT, UPT, UR15, -UR14, URZ ;  /* 0x8000000e0f077290 */ /* 0x000fc6000fffe0ff */
[----:B------:R-:W-:-:S04]  /*1530*/  @UP1 UIADD3 UR5, UPT, UPT, UR14, URZ, URZ ;  /* 0x000000ff0e051290 */ /* 0x000fc8000fffe0ff */
[----:B--2---:R-:W-:-:S12]  /*1540*/  UIADD3 UR5, UPT, UPT, UR5, 0x1, URZ ;  /* 0x0000000105057890 */ /* 0x004fd8000fffe0ff */
.L_x_35:
[----:B------:R-:W-:Y:S01]  /*1550*/  UISETP.NE.AND UP0, UPT, UR37, URZ, UPT ;  /* 0x000000ff2500728c */ /* 0x000fe2000bf05270 */
[----:B------:R-:W1:Y:S08]  /*1560*/  S2UR UR37, SR_CgaCtaId ;  /* 0x00000000002579c3 */ /* 0x000e700000008800 */
[----:B------:R-:W-:Y:S05]  /*1570*/  BRA.U UP0, `(.L_x_18) ;  /* 0x0000000100347547 */ /* 0x000fea000b800000 */
[----:B------:R-:W2:Y:S01]  /*1580*/  S2R R2, SR_CgaCtaId ;  /* 0x0000000000027919 */ /* 0x000ea20000008800 */
[----:B------:R-:W-:-:S04]  /*1590*/  MOV R3, 0x400 ;  /* 0x0000040000037802 */ /* 0x000fc80000000f00 */
[----:B--2---:R-:W-:Y:S02]  /*15a0*/  LEA R3, R2, R3, 0x18 ;  /* 0x0000000302037211 */ /* 0x004fe400078ec0ff */
[----:B------:R-:W-:-:S03]  /*15b0*/  SHF.L.U32 R2, R8, 0x1f, RZ ;  /* 0x0000001f08027819 */ /* 0x000fc600000006ff */
[----:B------:R-:W-:-:S04]  /*15c0*/  IMAD R3, R10, 0x8, R3 ;  /* 0x000000080a037824 */ /* 0x000fc800078e0203 */
[----:B------:R-:W2:Y:S02]  /*15d0*/  SYNCS.PHASECHK.TRANS64.TRYWAIT P0, [R3+URZ+0x100], R2 ;  /* 0x00010002030075a7 */ /* 0x000ea400080011ff */
[----:B--2---:R-:W-:Y:S05]  /*15e0*/  @!P0 BRA `(.L_x_19) ;  /* 0x0000005400708947 */ /* 0x004fea0003800000 */
.L_x_98:
[----:B------:R-:W-:Y:S01]  /*15f0*/  VIADD R10, R10, 0x1 ;  /* 0x000000010a0a7836 */ /* 0x000fe20000000000 */
[----:B------:R2:W-:Y:S04]  /*1600*/  SYNCS.ARRIVE.TRANS64.A1T0 RZ, [R3+URZ+0xf0], RZ ;  /* 0x0000f0ff03ff79a7 */ /* 0x0005e800081000ff */
[----:B------:R-:W-:-:S04]  /*1610*/  ISETP.NE.AND P0, PT, R10, 0x2, PT ;  /* 0x000000020a00780c */ /* 0x000fc80003f05270 */
[----:B------:R-:W-:Y:S02]  /*1620*/  SEL R10, R10, RZ, P0 ;  /* 0x000000ff0a0a7207 */ /* 0x000fe40000000000 */
[----:B--2---:R-:W-:-:S04]  /*1630*/  SEL R3, RZ, 0x1, P0 ;  /* 0x00000001ff037807 */ /* 0x004fc80000000000 */
[----:B------:R-:W-:-:S07]  /*1640*/  LOP3.LUT R8, R8, R3, RZ, 0x3c, !PT ;  /* 0x0000000308087212 */ /* 0x000fce00078e3cff */
.L_x_18:
[----:B------:R-:W-:Y:S01]  /*1650*/  UMOV UR4, 0x400 ;  /* 0x0000040000047882 */ /* 0x000fe20000000000 */
[----:B------:R-:W-:Y:S01]  /*1660*/  SHF.L.U32 R2, R15, 0x1f, RZ ;  /* 0x0000001f0f027819 */ /* 0x000fe200000006ff */
[----:B-1----:R-:W-:Y:S01]  /*1670*/  ULEA UR4, UR37, UR4, 0x18 ;  /* 0x0000000425047291 */ /* 0x002fe2000f8ec0ff */
[----:B------:R-:W-:Y:S01]  /*1680*/  R2UR UR35, R167 ;  /* 0x00000000a72372ca */ /* 0x000fe200000e0000 */
[----:B------:R-:W-:Y:S01]  /*1690*/  UISETP.GE.U32.AND UP0, UPT, UR13, 0x7f, UPT ;  /* 0x0000007f0d00788c */ /* 0x000fe2000bf06070 */
[----:B------:R-:W-:Y:S01]  /*16a0*/  R2UR UR11, R165 ;  /* 0x00000000a50b72ca */ /* 0x000fe200000e0000 */
[----:B------:R-:W-:Y:S01]  /*16b0*/  ULEA UR8, UR6, UR4, 0x3 ;  /* 0x0000000406087291 */ /* 0x000fe2000f8e18ff */
[----:B------:R-:W-:-:S08]  /*16c0*/  UMOV UR24, URZ ;  /* 0x000000ff00187c82 */ /* 0x000fd00008000000 */
[----:B------:R1:W2:Y:S01]  /*16d0*/  SYNCS.PHASECHK.TRANS64.TRYWAIT P0, [UR8+0x38], R2 ;  /* 0x00003802ff0075a7 */ /* 0x0002a20008001108 */
[----:B------:R-:W-:Y:S02]  /*16e0*/  USHF.L.U32 UR35, UR35, 0x7, URZ ;  /* 0x0000000723237899 */ /* 0x000fe400080006ff */
[----:B------:R-:W-:Y:S01]  /*16f0*/  USHF.L.U32 UR11, UR11, 0x6, URZ ;  /* 0x000000060b0b7899 */ /* 0x000fe200080006ff */
[----:B------:R-:W-:Y:S11]  /*1700*/  BRA.U !UP0, `(.L_x_20) ;  /* 0x0000000108a87547 */ /* 0x000ff6000b800000 */
[----:B------:R-:W-:Y:S01]  /*1710*/  UMOV UR16, URZ ;  /* 0x000000ff00107c82 */ /* 0x000fe20008000000 */
[----:B------:R-:W-:-:S05]  /*1720*/  UMOV UR17, UR6 ;  /* 0x0000000600117c82 */ /* 0x000fca0008000000 */
.L_x_25:
[----:B-1----:R-:W-:Y:S01]  /*1730*/  ULEA UR33, UR17, UR4, 0x3 ;  /* 0x0000000411217291 */ /* 0x002fe2000f8e18ff */
[----:B--2---:R-:W-:Y:S01]  /*1740*/  @!P5 MOV R3, 0x3000 ;  /* 0x000030000003d802 */ /* 0x004fe20000000f00 */
[----:B--2---:R-:W-:Y:S10]  /*1750*/  @P0 BRA `(.L_x_21) ;  /* 0x00000000000c0947 */ /* 0x004ff40003800000 */
[----:B------:R-:W-:-:S04]  /*1760*/  SHF.L.U32 R5, R15, 0x1f, RZ ;  /* 0x0000001f0f057819 */ /* 0x000fc800000006ff */
[----:B------:R-:W2:Y:S02]  /*1770*/  SYNCS.PHASECHK.TRANS64.TRYWAIT P0, [UR33+0x38], R5 ;  /* 0x00003805ff0075a7 */ /* 0x000ea40008001121 */
[----:B--2---:R-:W-:Y:S05]  /*1780*/  @!P0 BRA `(.L_x_22) ;  /* 0x00000054001c8947 */ /* 0x004fea0003800000 */
.L_x_21:
[----:B------:R2:W-:Y:S01]  /*1790*/  @!P5 SYNCS.ARRIVE.TRANS64 RZ, [UR33], R3 ;  /* 0x00000003ffffd9a7 */ /* 0x0005e20008000021 */
[----:B------:R-:W-:Y:S04]  /*17a0*/  BSSY.RECONVERGENT B0, `(.L_x_23) ;  /* 0x0000003000007945 */ /* 0x000fe80003800200 */
[----:B------:R-:W-:Y:S05]  /*17b0*/  @P4 BRA `(.L_x_24) ;  /* 0x0000000000044947 */ /* 0x000fea0003800000 */
[----:B------:R-:W-:Y:S05]  /*17c0*/  BPT.TRAP 0x1 ;  /* 0x000000040000795c */ /* 0x000fea0000300000 */
.L_x_24:
[----:B------:R-:W-:Y:S05]  /*17d0*/  BSYNC.RECONVERGENT B0 ;  /* 0x0000000000007941 */ /* 0x000fea0003800200 */
.L_x_23:
[----:B------:R-:W-:Y:S02]  /*17e0*/  UIADD3 UR6, UPT, UPT, UR17, 0x1, URZ ;  /* 0x0000000111067890 */ /* 0x000fe4000fffe0ff */
[----:B------:R-:W-:Y:S02]  /*17f0*/  ULEA UR32, UR17, UR4, 0xd ;  /* 0x0000000411207291 */ /* 0x000fe4000f8e68ff */
[----:B------:R-:W-:Y:S02]  /*1800*/  UISETP.NE.AND UP0, UPT, UR6, 0x7, UPT ;  /* 0x000000070600788c */ /* 0x000fe4000bf05270 */
[----:B------:R-:W-:Y:S02]  /*1810*/  UIADD3 UR26, UP1, UPT, UR22, 0x80, URZ ;  /* 0x00000080161a7890 */ /* 0x000fe4000ff3e0ff */
[----:B------:R-:W-:Y:S02]  /*1820*/  USEL UR9, URZ, 0x1, UP0 ;  /* 0x00000001ff097887 */ /* 0x000fe40008000000 */
[----:B------:R-:W-:-:S02]  /*1830*/  USEL UR6, UR6, URZ, UP0 ;  /* 0x000000ff06067287 */ /* 0x000fc40008000000 */
[----:B------:R-:W-:Y:S02]  /*1840*/  UIADD3 UR20, UP0, UPT, UR22, 0x180, URZ ;  /* 0x0000018016147890 */ /* 0x000fe4000ff1e0ff */
[----:B------:R-:W-:Y:S01]  /*1850*/  ULEA UR8, UR6, UR4, 0x3 ;  /* 0x0000000406087291 */ /* 0x000fe2000f8e18ff */
[----:B------:R-:W-:Y:S01]  /*1860*/  LOP3.LUT R15, R15, UR9, RZ, 0x3c, !PT ;  /* 0x000000090f0f7c12 */ /* 0x000fe2000f8e3cff */
[----:B------:R-:W-:Y:S02]  /*1870*/  USHF.L.U32 UR34, UR16, 0x6, URZ ;  /* 0x0000000610227899 */ /* 0x000fe400080006ff */
[----:B------:R-:W-:Y:S01]  /*1880*/  UIADD3.X UR27, UPT, UPT, URZ, UR23, URZ, UP1, !UPT ;  /* 0x00000017ff1b7290 */ /* 0x000fe20008ffe4ff */
[----:B-1----:R-:W-:Y:S01]  /*1890*/  SHF.L.U32 R2, R15, 0x1f, RZ ;  /* 0x0000001f0f027819 */ /* 0x002fe200000006ff */
[----:B------:R-:W-:Y:S02]  /*18a0*/  UIADD3 UR32, UPT, UPT, UR32, 0x4400, URZ ;  /* 0x0000440020207890 */ /* 0x000fe4000fffe0ff */
[----:B------:R-:W-:Y:S01]  /*18b0*/  UIADD3.X UR21, UPT, UPT, URZ, UR23, URZ, UP0, !UPT ;  /* 0x00000017ff157290 */ /* 0x000fe200087fe4ff */
[----:B------:R1:W1:Y:S01]  /*18c0*/  SYNCS.PHASECHK.TRANS64.TRYWAIT P0, [UR8+0x38], R2 ;  /* 0x00003802ff0075a7 */ /* 0x0002620008001108 */
[----:B------:R-:W-:Y:S01]  /*18d0*/  ULEA UR8, UR17, UR4, 0xc ;  /* 0x0000000411087291 */ /* 0x000fe2000f8e60ff */
[----:B------:R-:W-:Y:S01]  /*18e0*/  UMOV UR18, 0x0 ;  /* 0x0000000000127882 */ /* 0x000fe20000000000 */
[----:B------:R-:W-:-:S02]  /*18f0*/  UMOV UR19, 0x10000000 ;  /* 0x1000000000137882 */ /* 0x000fc40000000000 */
[----:B------:R-:W-:Y:S01]  /*1900*/  UIADD3 UR8, UPT, UPT, UR8, 0x12400, URZ ;  /* 0x0001240008087890 */ /* 0x000fe2000fffe0ff */
[----:B------:R1:W-:Y:S01]  /*1910*/  UTMALDG.3D [UR32], [UR26], desc[UR18] ;  /* 0x000012201a0075b4 */ /* 0x0003e20008011000 */
[----:B------:R-:W-:Y:S01]  /*1920*/  UMOV UR12, UR36 ;  /* 0x00000024000c7c82 */ /* 0x000fe20008000000 */
[----:B------:R-:W-:Y:S01]  /*1930*/  UMOV UR9, UR33 ;  /* 0x0000002100097c82 */ /* 0x000fe20008000000 */
[----:B------:R-:W-:Y:S01]  /*1940*/  UMOV UR10, UR34 ;  /* 0x00000022000a7c82 */ /* 0x000fe20008000000 */
[----:B------:R-:W-:Y:S01]  /*1950*/  UIADD3 UR16, UPT, UPT, UR16, 0x1, URZ ;  /* 0x0000000110107890 */ /* 0x000fe2000fffe0ff */
[----:B------:R-:W-:Y:S01]  /*1960*/  UMOV UR24, UR5 ;  /* 0x0000000500187c82 */ /* 0x000fe20008000000 */
[----:B------:R-:W-:Y:S02]  /*1970*/  UMOV UR17, UR6 ;  /* 0x0000000600117c82 */ /* 0x000fe40008000000 */
[----:B------:R1:W-:Y:S01]  /*1980*/  UTMALDG.3D [UR8], [UR20], desc[UR18] ;  /* 0x00001208140075b4 */ /* 0x0003e20008011000 */
[----:B------:R-:W-:-:S09]  /*1990*/  UISETP.NE.AND UP0, UPT, UR16, UR5, UPT ;  /* 0x000000051000728c */ /* 0x000fd2000bf05270 */
[----:B------:R-:W-:Y:S05]  /*19a0*/  BRA.U UP0, `(.L_x_25) ;  /* 0xfffffffd00607547 */ /* 0x000fea000b83ffff */
.L_x_20:
[----:B-1----:R-:W-:Y:S01]  /*19b0*/  ULEA UR8, UR6, UR4, 0x3 ;  /* 0x0000000406087291 */ /* 0x002fe2000f8e18ff */
[----:B------:R-:W-:Y:S01]  /*19c0*/  SHF.L.U32 R2, R15, 0x1f, RZ ;  /* 0x0000001f0f027819 */ /* 0x000fe200000006ff */
[----:B------:R-:W-:Y:S01]  /*19d0*/  @!P1 SYNCS.ARRIVE.TRANS64.A1T0 RZ, [UR4+0x88], RZ ;  /* 0x000088ffffff99a7 */ /* 0x000fe20008100004 */
[----:B------:R-:W-:-:S06]  /*19e0*/  UISETP.GT.AND UP0, UPT, UR15, UR14, UPT ;  /* 0x0000000e0f00728c */ /* 0x000fcc000bf04270 */
[----:B--2---:R1:W2:Y:S03]  /*19f0*/  SYNCS.PHASECHK.TRANS64.TRYWAIT P0, [UR8+0x38], R2 ;  /* 0x00003802ff0075a7 */ /* 0x0042a60008001108 */
[----:B------:R-:W-:Y:S05]  /*1a00*/  BRA.U !UP0, `(.L_x_26) ;  /* 0x0000000108ac7547 */ /* 0x000fea000b800000 */
[----:B------:R-:W-:Y:S01]  /*1a10*/  UIADD3 UR21, UPT, UPT, UR7, UR24, URZ ;  /* 0x0000001807157290 */ /* 0x000fe2000fffe0ff */
[----:B------:R-:W-:-:S11]  /*1a20*/  UMOV UR25, UR6 ;  /* 0x0000000600197c82 */ /* 0x000fd60008000000 */
.L_x_31:
[----:B-1----:R-:W-:Y:S01]  /*1a30*/  ULEA UR17, UR25, UR4, 0x3 ;  /* 0x0000000419117291 */ /* 0x002fe2000f8e18ff */
[----:B--2---:R-:W-:Y:S01]  /*1a40*/  @!P5 MOV R3, 0x3000 ;  /* 0x000030000003d802 */ /* 0x004fe20000000f00 */
[----:B--2---:R-:W-:Y:S10]  /*1a50*/  @P0 BRA `(.L_x_27) ;  /* 0x00000000000c0947 */ /* 0x004ff40003800000 */
[----:B------:R-:W-:-:S04]  /*1a60*/  SHF.L.U32 R5, R15, 0x1f, RZ ;  /* 0x0000001f0f057819 */ /* 0x000fc800000006ff */
[----:B------:R-:W2:Y:S02]  /*1a70*/  SYNCS.PHASECHK.TRANS64.TRYWAIT P0, [UR17+0x38], R5 ;  /* 0x00003805ff0075a7 */ /* 0x000ea40008001111 */
[----:B--2---:R-:W-:Y:S05]  /*1a80*/  @!P0 BRA `(.L_x_28) ;  /* 0x0000005000748947 */ /* 0x004fea0003800000 */
.L_x_27:
[----:B------:R2:W-:Y:S01]  /*1a90*/  @!P5 SYNCS.ARRIVE.TRANS64 RZ, [UR17], R3 ;  /* 0x00000003ffffd9a7 */ /* 0x0005e20008000011 */
[----:B------:R-:W-:Y:S04]  /*1aa0*/  BSSY.RECONVERGENT B0, `(.L_x_29) ;  /* 0x0000003000007945 */ /* 0x000fe80003800200 */
[----:B------:R-:W-:Y:S05]  /*1ab0*/  @P4 BRA `(.L_x_30) ;  /* 0x0000000000044947 */ /* 0x000fea0003800000 */
[----:B------:R-:W-:Y:S05]  /*1ac0*/  BPT.TRAP 0x1 ;  /* 0x000000040000795c */ /* 0x000fea0000300000 */
.L_x_30:
[----:B------:R-:W-:Y:S05]  /*1ad0*/  BSYNC.RECONVERGENT B0 ;  /* 0x0000000000007941 */ /* 0x000fea0003800200 */
.L_x_29:
        /* <DEDUP_REMOVED lines=10> */
[----:B------:R-:W-:Y:S01]  /*1b80*/  UIADD3 UR16, UPT, UPT, UR16, 0x4400, URZ ;  /* 0x0000440010107890 */ /* 0x000fe2000fffe0ff */
[----:B-1----:R-:W-:Y:S01]  /*1b90*/  SHF.L.U32 R2, R15, 0x1f, RZ ;  /* 0x0000001f0f027819 */ /* 0x002fe200000006ff */
[----:B------:R-:W-:Y:S02]  /*1ba0*/  UIADD3.X UR31, UPT, UPT, URZ, UR23, URZ, UP1, !UPT ;  /* 0x00000017ff1f7290 */ /* 0x000fe40008ffe4ff */
[----:B------:R-:W-:Y:S01]  /*1bb0*/  UIADD3.X UR29, UPT, UPT, URZ, UR23, URZ, UP0, !UPT ;  /* 0x00000017ff1d7290 */ /* 0x000fe200087fe4ff */
[----:B------:R1:W1:Y:S01]  /*1bc0*/  SYNCS.PHASECHK.TRANS64.TRYWAIT P0, [UR8+0x38], R2 ;  /* 0x00003802ff0075a7 */ /* 0x0002620008001108 */
[----:B------:R-:W-:Y:S01]  /*1bd0*/  ULEA UR8, UR25, UR4, 0xc ;  /* 0x0000000419087291 */ /* 0x000fe2000f8e60ff */
[----:B------:R-:W-:Y:S01]  /*1be0*/  UMOV UR26, 0x0 ;  /* 0x00000000001a7882 */ /* 0x000fe20000000000 */
[----:B------:R-:W-:-:S02]  /*1bf0*/  UMOV UR27, 0x10000000 ;  /* 0x10000000001b7882 */ /* 0x000fc40000000000 */
[----:B------:R-:W-:Y:S01]  /*1c00*/  UIADD3 UR8, UPT, UPT, UR8, 0x12400, URZ ;  /* 0x0001240008087890 */ /* 0x000fe2000fffe0ff */
[----:B------:R-:W-:Y:S01]  /*1c10*/  UMOV UR19, UR35 ;  /* 0x0000002300137c82 */ /* 0x000fe20008000000 */
[----:B------:R-:W-:Y:S01]  /*1c20*/  UMOV UR20, UR36 ;  /* 0x0000002400147c82 */ /* 0x000fe20008000000 */
[----:B------:R-:W-:Y:S01]  /*1c30*/  UMOV UR12, UR36 ;  /* 0x00000024000c7c82 */ /* 0x000fe20008000000 */
[----:B------:R-:W-:Y:S01]  /*1c40*/  UMOV UR9, UR17 ;  /* 0x0000001100097c82 */ /* 0x000fe20008000000 */
[----:B------:R-:W-:Y:S01]  /*1c50*/  UMOV UR10, UR18 ;  /* 0x00000012000a7c82 */ /* 0x000fe20008000000 */
[----:B------:R1:W-:Y:S01]  /*1c60*/  UTMALDG.3D [UR16], [UR30], desc[UR26] ;  /* 0x00001a101e0075b4 */ /* 0x0003e20008011000 */
[----:B------:R-:W-:Y:S01]  /*1c70*/  UIADD3 UR24, UPT, UPT, UR24, 0x1, URZ ;  /* 0x0000000118187890 */ /* 0x000fe2000fffe0ff */
[----:B------:R-:W-:-:S03]  /*1c80*/  UMOV UR25, UR6 ;  /* 0x0000000600197c82 */ /* 0x000fc60008000000 */
[----:B------:R-:W-:Y:S01]  /*1c90*/  UISETP.NE.AND UP0, UPT, UR24, UR21, UPT ;  /* 0x000000151800728c */ /* 0x000fe2000bf05270 */
[----:B------:R1:W-:Y:S08]  /*1ca0*/  UTMALDG.3D [UR8], [UR28], desc[UR26] ;  /* 0x00001a081c0075b4 */ /* 0x0003f00008011000 */
[----:B------:R-:W-:Y:S05]  /*1cb0*/  BRA.U UP0, `(.L_x_31) ;  /* 0xfffffffd005c7547 */ /* 0x000fea000b83ffff */
.L_x_26:
[----:B-1----:R-:W-:Y:S01]  /*1cc0*/  LEA R2, R14, UR4, 0x3 ;  /* 0x000000040e027c11 */ /* 0x002fe2000f8e18ff */
[----:B------:R-:W-:Y:S01]  /*1cd0*/  NOP ;  /* 0x0000000000007918 */ /* 0x000fe20000000000 */
[----:B--2---:R-:W-:Y:S02]  /*1ce0*/  SHF.L.U32 R3, R12, 0x1f, RZ ;  /* 0x0000001f0c037819 */ /* 0x004fe400000006ff */
[----:B------:R-:W-:Y:S02]  /*1cf0*/  LEA R4, R14, UR4, 0x4 ;  /* 0x000000040e047c11 */ /* 0x000fe4000f8e20ff */
[----:B------:R-:W1:Y:S02]  /*1d00*/  SYNCS.PHASECHK.TRANS64.TRYWAIT P0, [R2+URZ+0x90], R3 ;  /* 0x00009003020075a7 */ /* 0x000e6400080011ff */
[----:B-1----:R-:W-:Y:S05]  /*1d10*/  @!P0 BRA `(.L_x_32) ;  /* 0x0000004c00e88947 */ /* 0x002fea0003800000 */
.L_x_101:
[----:B------:R-:W2:Y:S01]  /*1d20*/  LDS.128 R4, [R4+0x120] ;  /* 0x0001200004047984 */ /* 0x000ea20000000c00 */
[----:B---3--:R-:W-:Y:S01]  /*1d30*/  ISETP.GE.AND P0, PT, R72, 0x1, PT ;  /* 0x000000014800780c */ /* 0x008fe20003f06270 */
[----:B-1----:R-:W-:Y:S01]  /*1d40*/  VIADD R2, R2, 0xa0 ;  /* 0x000000a002027836 */ /* 0x002fe20000000000 */
[----:B------:R-:W-:Y:S01]  /*1d50*/  @!PT LDS RZ, [RZ] ;  /* 0x00000000fffff984 */ /* 0x000fe20000000800 */
[----:B------:R-:W-:Y:S01]  /*1d60*/  @!PT LDS RZ, [RZ] ;  /* 0x00000000fffff984 */ /* 0x000fe20000000800 */
[----:B------:R-:W-:Y:S01]  /*1d70*/  @!PT LDS RZ, [RZ] ;  /* 0x00000000fffff984 */ /* 0x000fe20000000800 */
[----:B------:R-:W-:Y:S01]  /*1d80*/  @!PT LDS RZ, [RZ] ;  /* 0x00000000fffff984 */ /* 0x000fe20000000800 */
[----:B------:R1:W-:Y:S06]  /*1d90*/  MEMBAR.ALL.CTA ;  /* 0x0000000000007992 */ /* 0x0003ec0000008000 */
[----:B-1----:R-:W1:Y:S01]  /*1da0*/  FENCE.VIEW.ASYNC.S ;  /* 0x00000000000073c6 */ /* 0x002e620000000000 */
[----:B------:R-:W-:-:S04]  /*1db0*/  PRMT R2, RZ, 0x654, R2 ;  /* 0x00000654ff027816 */ /* 0x000fc80000000002 */
[----:B-1----:R1:W-:Y:S01]  /*1dc0*/  SYNCS.ARRIVE.TRANS64.RED.A1T0 RZ, [R2+URZ], RZ ;  /* 0x000000ff02ff79a7 */ /* 0x0023e200081004ff */
[----:B--2---:R-:W-:-:S13]  /*1dd0*/  LOP3.LUT P2, RZ, R6, 0x1, RZ, 0xc0, !PT ;  /* 0x0000000106ff7812 */ /* 0x004fda000784c0ff */
[----:B------:R-:W-:Y:S01]  /*1de0*/  @P2 SHF.R.U32.HI R3, RZ, 0x10, R5 ;  /* 0x00000010ff032819 */ /* 0x000fe20000011605 */
[----:B------:R-:W-:Y:S01]  /*1df0*/  VOTEU.ANY UP0, P2 ;  /* 0x0000000000ff7886 */ /* 0x000fe20001000100 */
[----:B------:R-:W-:Y:S02]  /*1e00*/  @P2 MOV R13, R4 ;  /* 0x00000004000d2202 */ /* 0x000fe40000000f00 */
[----:B------:R-:W-:Y:S02]  /*1e10*/  @P2 R2UR.BROADCAST UR8, R3 ;  /* 0x00000000030822ca */ /* 0x000fe400008e0000 */
[----:B------:R-:W-:-:S11]  /*1e20*/  @P2 LOP3.LUT R11, R5, 0xffff, RZ, 0xc0, !PT ;  /* 0x0000ffff050b2812 */ /* 0x000fd600078ec0ff */
[----:B------:R-:W-:Y:S01]  /*1e30*/  @UP0 UMOV UR36, UR8 ;  /* 0x0000000800240c82 */ /* 0x000fe20008000000 */
[----:B-1----:R-:W-:Y:S05]  /*1e40*/  @!P0 BRA `(.L_x_33) ;  /* 0x0000000000b88947 */ /* 0x002fea0003800000 */
[----:B------:R-:W4:Y:S01]  /*1e50*/  LDC.64 R4, c[0x0][0xb18] ;  /* 0x0002c600ff047b82 */ /* 0x000f220000000a00 */
[----:B------:R-:W-:-:S07]  /*1e60*/  ISETP.NE.AND P3, PT, R72, 0x1, PT ;  /* 0x000000014800780c */ /* 0x000fce0003f65270 */
[----:B------:R-:W1:Y:S08]  /*1e70*/  LDC.64 R6, c[0x0][0xb10] ;  /* 0x0002c400ff067b82 */ /* 0x000e700000000a00 */
[----:B------:R-:W2:Y:S08]  /*1e80*/  LDC R16, c[0x0][0xb20] ;  /* 0x0002c800ff107b82 */ /* 0x000eb00000000800 */
[----:B------:R-:W3:Y:S01]  /*1e90*/  LDC R18, c[0x0][0xb0c] ;  /* 0x0002c300ff127b82 */ /* 0x000ee20000000800 */
[----:B----4-:R-:W-:Y:S01]  /*1ea0*/  IMAD.HI.U32 R17, R0, R5, RZ ;  /* 0x0000000500117227 */ /* 0x010fe200078e00ff */
[----:B------:R-:W-:-:S03]  /*1eb0*/  ISETP.NE.AND P0, PT, R4, 0x1, PT ;  /* 0x000000010400780c */ /* 0x000fc60003f05270 */
[----:B------:R-:W-:-:S03]  /*1ec0*/  IMAD.HI.U32 R5, R11, R5, RZ ;  /* 0x000000050b057227 */ /* 0x000fc600078e00ff */
[----:B------:R-:W4:Y:S01]  /*1ed0*/  LDC.64 R2, c[0x0][0xb28] ;  /* 0x0002ca00ff027b82 */ /* 0x000f220000000a00 */
[----:B-1----:R-:W-:-:S04]  /*1ee0*/  IMAD.HI.U32 R20, R9, R6, RZ ;  /* 0x0000000609147227 */ /* 0x002fc800078e00ff */
[----:B------:R-:W-:Y:S01]  /*1ef0*/  IMAD.HI.U32 R22, R13, R6, RZ ;  /* 0x000000060d167227 */ /* 0x000fe200078e00ff */
[----:B------:R-:W-:Y:S02]  /*1f00*/  SHF.R.U32.HI R20, RZ, R7, R20 ;  /* 0x00000007ff147219 */ /* 0x000fe40000011614 */
[-C--:B--2---:R-:W-:Y:S02]  /*1f10*/  SHF.R.U32.HI R17, RZ, R16.reuse, R17 ;  /* 0x00000010ff117219 */ /* 0x084fe40000011611 */
[----:B------:R-:W-:Y:S02]  /*1f20*/  SHF.R.U32.HI R16, RZ, R16, R5 ;  /* 0x00000010ff107219 */ /* 0x000fe40000011605 */
[----:B------:R-:W-:Y:S02]  /*1f30*/  SEL R17, R0, R17, !P0 ;  /* 0x0000001100117207 */ /* 0x000fe40004000000 */
[----:B------:R-:W-:Y:S02]  /*1f40*/  SHF.R.U32.HI R22, RZ, R7, R22 ;  /* 0x00000007ff167219 */ /* 0x000fe40000011616 */
[----:B---3--:R-:W-:-:S02]  /*1f50*/  ISETP.NE.AND P1, PT, R18, 0x1, PT ;  /* 0x000000011200780c */ /* 0x008fc40003f25270 */
[----:B------:R-:W-:Y:S02]  /*1f60*/  SEL R5, R11, R16, !P0 ;  /* 0x000000100b057207 */ /* 0x000fe40004000000 */
[----:B------:R-:W-:Y:S02]  /*1f70*/  SEL R19, R9, R20, !P1 ;  /* 0x0000001409137207 */ /* 0x000fe40004800000 */
[----:B------:R-:W-:Y:S01]  /*1f80*/  SEL R7, R13, R22, !P1 ;  /* 0x000000160d077207 */ /* 0x000fe20004800000 */
[----:B----4-:R-:W-:-:S04]  /*1f90*/  IMAD.HI.U32 R20, R17, R2, RZ ;  /* 0x0000000211147227 */ /* 0x010fc800078e00ff */
        /* <DEDUP_REMOVED lines=10> */
[----:B------:R-:W-:-:S04]  /*2040*/  @!P0 IMAD.HI.U32 R16, R7, R2, RZ ;  /* 0x0000000207108227 */ /* 0x000fc800078e00ff */
[----:B------:R-:W-:Y:S01]  /*2050*/  IMAD.MOV R2, RZ, RZ, -R6 ;  /* 0x000000ffff027224 */ /* 0x000fe200078e0a06 */
[----:B------:R-:W-:-:S03]  /*2060*/  @!P0 SHF.R.U32.HI R16, RZ, R3, R16 ;  /* 0x00000003ff108219 */ /* 0x000fc60000011610 */
[----:B------:R-:W-:Y:S01]  /*2070*/  IMAD R2, R72, R2, R5 ;  /* 0x0000000248027224 */ /* 0x000fe200078e0205 */
        /* <DEDUP_REMOVED lines=11> */
.L_x_33:
[----:B------:R-:W1:Y:S02]  /*2130*/  LDCU UR8, c[0x0][0xb30] ;  /* 0x00016600ff0877ac */ /* 0x000e640008000800 */
[----:B-1----:R-:W-:-:S09]  /*2140*/  UISETP.NE.AND UP0, UPT, UR8, 0x1, UPT ;  /* 0x000000010800788c */ /* 0x002fd2000bf05270 */
[----:B------:R-:W-:Y:S05]  /*2150*/  BRA.U UP0, `(.L_x_34) ;  /* 0x0000000100407547 */ /* 0x000fea000b800000 */
[----:B------:R-:W1:Y:S08]  /*2160*/  LDC.64 R4, c[0x0][0xb10] ;  /* 0x0002c400ff047b82 */ /* 0x000e700000000a00 */
[----:B------:R-:W2:Y:S08]  /*2170*/  LDC.64 R2, c[0x0][0xb18] ;  /* 0x0002c600ff027b82 */ /* 0x000eb00000000a00 */
[----:B------:R-:W3:Y:S08]  /*2180*/  LDC R6, c[0x0][0xb20] ;  /* 0x0002c800ff067b82 */ /* 0x000ef00000000800 */
[----:B------:R-:W4:Y:S01]  /*2190*/  LDC R16, c[0x0][0xb0c] ;  /* 0x0002c300ff107b82 */ /* 0x000f220000000800 */
[----:B-1----:R-:W-:-:S05]  /*21a0*/  IMAD.HI.U32 R4, R13, R4, RZ ;  /* 0x000000040d047227 */ /* 0x002fca00078e00ff */
[----:B------:R-:W-:Y:S01]  /*21b0*/  SHF.R.U32.HI R4, RZ, R5, R4 ;  /* 0x00000005ff047219 */ /* 0x000fe20000011604 */
[----:B--2---:R-:W-:Y:S01]  /*21c0*/  IMAD.HI.U32 R3, R11, R3, RZ ;  /* 0x000000030b037227 */ /* 0x004fe200078e00ff */
[----:B------:R-:W-:-:S04]  /*21d0*/  ISETP.NE.AND P0, PT, R2, 0x1, PT ;  /* 0x000000010200780c */ /* 0x000fc80003f05270 */
[----:B---3--:R-:W-:-:S04]  /*21e0*/  SHF.R.U32.HI R6, RZ, R6, R3 ;  /* 0x00000006ff067219 */ /* 0x008fc80000011603 */
[----:B------:R-:W-:Y:S02]  /*21f0*/  SEL R3, R11, R6, !P0 ;  /* 0x000000060b037207 */ /* 0x000fe40004000000 */
[----:B----4-:R-:W-:-:S04]  /*2200*/  ISETP.NE.AND P1, PT, R16, 0x1, PT ;  /* 0x000000011000780c */ /* 0x010fc80003f25270 */
[----:B------:R-:W-:-:S05]  /*2210*/  SEL R4, R13, R4, !P1 ;  /* 0x000000040d047207 */ /* 0x000fca0004800000 */
[----:B------:R-:W-:Y:S02]  /*2220*/  IMAD.IADD R5, R3, 0x1, -R4 ;  /* 0x0000000103057824 */ /* 0x000fe400078e0a04 */
[----:B------:R-:W-:Y:S02]  /*2230*/  IMAD.IADD R3, R4, 0x1, -R3 ;  /* 0x0000000104037824 */ /* 0x000fe400078e0a03 */
[----:B------:R-:W-:Y:S02]  /*2240*/  IMAD R13, R5, R16, R13 ;  /* 0x00000010050d7224 */ /* 0x000fe400078e020d */
[----:B------:R-:W-:-:S07]  /*2250*/  IMAD R11, R3, R2, R11 ;  /* 0x00000002030b7224 */ /* 0x000fce00078e020b */
.L_x_34:
[----:B------:R-:W-:Y:S01]  /*2260*/  VIADD R14, R14, 0x1 ;  /* 0x000000010e0e7836 */ /* 0x000fe20000000000 */
[----:B------:R-:W-:Y:S01]  /*2270*/  PLOP3.LUT P1, PT, PT, PT, PT, 0x80, 0x8 ;  /* 0x000000000008781c */ /* 0x000fe20003f2f070 */
[----:B------:R-:W-:Y:S02]  /*2280*/  IMAD.IADD R167, R13, 0x1, R166 ;  /* 0x000000010da77824 */ /* 0x000fe400078e02a6 */
[----:B------:R-:W-:Y:S01]  /*2290*/  IMAD.IADD R165, R11, 0x1, R164 ;  /* 0x000000010ba57824 */ /* 0x000fe200078e02a4 */
[----:B------:R-:W-:-:S04]  /*22a0*/  ISETP.NE.AND P0, PT, R14, 0x2, PT ;  /* 0x000000020e00780c */ /* 0x000fc80003f05270 */
[----:B------:R-:W-:Y:S02]  /*22b0*/  SEL R3, RZ, 0x1, P0 ;  /* 0x00000001ff037807 */ /* 0x000fe40000000000 */
[----:B------:R-:W-:Y:S02]  /*22c0*/  SEL R14, R14, RZ, P0 ;  /* 0x000000ff0e0e7207 */ /* 0x000fe40000000000 */
[----:B------:R-:W-:Y:S01]  /*22d0*/  LOP3.LUT R12, R12, R3, RZ, 0x3c, !PT ;  /* 0x000000030c0c7212 */ /* 0x000fe200078e3cff */
[----:B------:R-:W-:Y:S06]  /*22e0*/  @P2 BRA `(.L_x_35) ;  /* 0xfffffff000982947 */ /* 0x000fec000383ffff */
[----:B------:R-:W-:Y:S01]  /*22f0*/  UIADD3 UR4, UPT, UPT, UR4, 0x38, URZ ;  /* 0x0000003804047890 */ /* 0x000fe2000fffe0ff */
[----:B------:R-:W-:-:S03]  /*2300*/  SHF.L.U32 R3, R15, 0x1f, RZ ;  /* 0x0000001f0f037819 */ /* 0x000fc600000006ff */
[----:B------:R-:W-:-:S09]  /*2310*/  ULEA UR5, UR6, UR4, 0x3 ;  /* 0x0000000406057291 */ /* 0x000fd2000f8e18ff */
[----:B------:R-:W1:Y:S02]  /*2320*/  SYNCS.PHASECHK.TRANS64.TRYWAIT P0, [UR5], R3 ;  /* 0x00000003ff0075a7 */ /* 0x000e640008001105 */
[----:B-1----:R-:W-:Y:S05]  /*2330*/  @!P0 BRA `(.L_x_36) ;  /* 0x0000004800748947 */ /* 0x002fea0003800000 */
.L_x_103:
[----:B------:R-:W-:-:S04]  /*2340*/  UIADD3 UR6, UPT, UPT, UR6, 0x1, URZ ;  /* 0x0000000106067890 */ /* 0x000fc8000fffe0ff */
[----:B------:R-:W-:-:S04]  /*2350*/  UISETP.NE.AND UP0, UPT, UR6, 0x7, UPT ;  /* 0x000000070600788c */ /* 0x000fc8000bf05270 */
[----:B------:R-:W-:Y:S02]  /*2360*/  USEL UR7, URZ, 0x1, UP0 ;  /* 0x00000001ff077887 */ /* 0x000fe40008000000 */
[----:B------:R-:W-:-:S04]  /*2370*/  USEL UR6, UR6, URZ, UP0 ;  /* 0x000000ff06067287 */ /* 0x000fc80008000000 */
[----:B------:R-:W-:Y:S01]  /*2380*/  ULEA UR5, UR6, UR4, 0x3 ;  /* 0x0000000406057291 */ /* 0x000fe2000f8e18ff */
[----:B------:R-:W-:-:S04]  /*2390*/  LOP3.LUT R2, R15, UR7, RZ, 0x3c, !PT ;  /* 0x000000070f027c12 */ /* 0x000fc8000f8e3cff */
[----:B-1----:R-:W-:-:S04]  /*23a0*/  SHF.L.U32 R3, R2, 0x1f, RZ ;  /* 0x0000001f02037819 */ /* 0x002fc800000006ff */
[----:B------:R-:W1:Y:S02]  /*23b0*/  SYNCS.PHASECHK.TRANS64.TRYWAIT P0, [UR5], R3 ;  /* 0x00000003ff0075a7 */ /* 0x000e640008001105 */
[----:B-1----:R-:W-:Y:S05]  /*23c0*/  @!P0 BRA `(.L_x_37) ;  /* 0x0000004800688947 */ /* 0x002fea0003800000 */
.L_x_105:
        /* <DEDUP_REMOVED lines=9> */
.L_x_107:
        /* <DEDUP_REMOVED lines=9> */
.L_x_109:
        /* <DEDUP_REMOVED lines=9> */
.L_x_111:
        /* <DEDUP_REMOVED lines=9> */
.L_x_113:
[----:B------:R-:W-:-:S04]  /*2610*/  UIADD3 UR6, UPT, UPT, UR6, 0x1, URZ ;  /* 0x0000000106067890 */ /* 0x000fc8000fffe0ff */
[----:B------:R-:W-:-:S04]  /*2620*/  UISETP.NE.AND UP0, UPT, UR6, 0x7, UPT ;  /* 0x000000070600788c */ /* 0x000fc8000bf05270 */
[----:B------:R-:W-:Y:S02]  /*2630*/  USEL UR5, URZ, 0x1, UP0 ;  /* 0x00000001ff057887 */ /* 0x000fe40008000000 */
[----:B------:R-:W-:-:S04]  /*2640*/  USEL UR6, UR6, URZ, UP0 ;  /* 0x000000ff06067287 */ /* 0x000fc80008000000 */
[----:B------:R-:W-:Y:S01]  /*2650*/  ULEA UR6, UR6, UR4, 0x3 ;  /* 0x0000000406067291 */ /* 0x000fe2000f8e18ff */
[----:B-1----:R-:W-:-:S04]  /*2660*/  LOP3.LUT R3, R2, UR5, RZ, 0x3c, !PT ;  /* 0x0000000502037c12 */ /* 0x002fc8000f8e3cff */
[----:B------:R-:W-:Y:S01]  /*2670*/  SHF.L.U32 R3, R3, 0x1f, RZ ;  /* 0x0000001f03037819 */ /* 0x000fe200000006ff */
[----:B----4-:R-:W-:-:S07]  /*2680*/  IMAD.U32 R0, RZ, RZ, UR6 ;  /* 0x00000006ff007e24 */ /* 0x010fce000f8e00ff */
.L_x_42:
[----:B-1----:R1:W2:Y:S02]  /*2690*/  SYNCS.PHASECHK.TRANS64.TRYWAIT P0, [R0+URZ], R3 ;  /* 0x00000003000075a7 */ /* 0x0022a400080011ff */
[----:B--2---:R-:W-:Y:S05]  /*26a0*/  @!P0 NANOSLEEP.SYNCS 0x989680 ;  /* 0x009896800000895d */ /* 0x004fea0003900000 */
[----:B------:R-:W2:Y:S02]  /*26b0*/  @!P0 SYNCS.PHASECHK.TRANS64 P0, [R0+URZ], R3 ;  /* 0x00000003000085a7 */ /* 0x000ea400080010ff */
[----:B--2---:R-:W-:Y:S05]  /*26c0*/  @P0 EXIT ;  /* 0x000000000000094d */ /* 0x004fea0003800000 */
[----:B------:R-:W-:Y:S05]  /*26d0*/  BRA `(.L_x_42) ;  /* 0xfffffffc00ec7947 */ /* 0x000fea000383ffff */
.L_x_17:
[----:B------:R-:W-:-:S04]  /*26e0*/  UISETP.NE.AND UP1, UPT, UR37, URZ, UPT ;  /* 0x000000ff2500728c */ /* 0x000fc8000bf25270 */
[----:B------:R-:W-:-:S09]  /*26f0*/  UISETP.NE.OR UP1, UPT, UR8, 0x1, UP1 ;  /* 0x000000010800788c */ /* 0x000fd20008f25670 */
[----:B------:R-:W-:Y:S05]  /*2700*/  BRA.U UP1, `(.L_x_43) ;  /* 0x0000000501487547 */ /* 0x000fea000b800000 */
[----:B------:R-:W-:Y:S01]  /*2710*/  ISETP.NE.AND P2, PT, R2, RZ, PT ;  /* 0x000000ff0200720c */ /* 0x000fe20003f45270 */
[----:B------:R-:W-:Y:S01]  /*2720*/  IMAD.MOV.U32 R12, RZ, RZ, 0x1 ;  /* 0x00000001ff0c7424 */ /* 0x000fe200078e00ff */
[----:B------:R-:W-:Y:S02]  /*2730*/  CS2R R10, SRZ ;  /* 0x00000000000a7805 */ /* 0x000fe4000001ff00 */
[----:B------:R-:W-:Y:S01]  /*2740*/  CS2R R8, SRZ ;  /* 0x0000000000087805 */ /* 0x000fe2000001ff00 */
[----:B------:R-:W-:Y:S01]  /*2750*/  UMOV UR4, 0x400 ;  /* 0x0000040000047882 */ /* 0x000fe20000000000 */
[----:B------:R-:W-:Y:S01]  /*2760*/  UMOV UR6, URZ ;  /* 0x000000ff00067c82 */ /* 0x000fe20008000000 */
[----:B------:R-:W-:-:S12]  /*2770*/  ULEA UR37, UR37, UR4, 0x18 ;  /* 0x0000000425257291 */ /* 0x000fd8000f8ec0ff */
.L_x_47:
[----:B------:R-:W-:Y:S02]  /*2780*/  LEA R0, R8, UR37, 0x3 ;  /* 0x0000002508007c11 */ /* 0x000fe4000f8e18ff */
[----:B------:R-:W-:-:S03]  /*2790*/  SHF.L.U32 R5, R9, 0x1f, RZ ;  /* 0x0000001f09057819 */ /* 0x000fc600000006ff */
[----:B------:R-:W-:Y:S01]  /*27a0*/  VIADD R4, R0, 0x100 ;  /* 0x0000010000047836 */ /* 0x000fe20000000000 */
[----:B------:R-:W1:Y:S02]  /*27b0*/  SYNCS.PHASECHK.TRANS64.TRYWAIT P0, [R0+URZ+0xf0], R5 ;  /* 0x0000f005000075a7 */ /* 0x000e6400080011ff */
[----:B-1----:R-:W-:Y:S05]  /*27c0*/  @!P0 BRA `(.L_x_44) ;  /* 0x0000004400e08947 */ /* 0x002fea0003800000 */
.L_x_114:
[----:B------:R-:W-:Y:S01]  /*27d0*/  ULEA UR5, UR6, UR37, 0x3 ;  /* 0x0000002506057291 */ /* 0x000fe2000f8e18ff */
[----:B------:R-:W-:Y:S02]  /*27e0*/  PRMT R4, RZ, 0x654, R4 ;  /* 0x00000654ff047816 */ /* 0x000fe40000000004 */
[----:B-1----:R-:W-:Y:S01]  /*27f0*/  SHF.L.U32 R5, R12, 0x1f, RZ ;  /* 0x0000001f0c057819 */ /* 0x002fe200000006ff */
[----:B------:R-:W-:Y:S01]  /*2800*/  UIADD3 UR4, UPT, UPT, UR5, 0x90, URZ ;  /* 0x0000009005047890 */ /* 0x000fe2000fffe0ff */
[----:B------:R1:W-:Y:S05]  /*2810*/  SYNCS.ARRIVE.TRANS64.RED.A1T0 RZ, [R4+URZ], RZ ;  /* 0x000000ff04ff79a7 */ /* 0x0003ea00081004ff */
[----:B------:R-:W-:Y:S01]  /*2820*/  IMAD.U32 R7, RZ, RZ, UR4 ;  /* 0x00000004ff077e24 */ /* 0x000fe2000f8e00ff */
[----:B------:R-:W2:Y:S04]  /*2830*/  SYNCS.PHASECHK.TRANS64.TRYWAIT P0, [UR5+0xa0], R5 ;  /* 0x0000a005ff0075a7 */ /* 0x000ea80008001105 */
[----:B------:R-:W-:Y:S01]  /*2840*/  PRMT R6, R2, 0x654, R7 ;  /* 0x0000065402067816 */ /* 0x000fe20000000007 */
[----:B-1----:R-:W-:Y:S01]  /*2850*/  @!P2 IMAD.MOV.U32 R4, RZ, RZ, 0x10 ;  /* 0x00000010ff04a424 */ /* 0x002fe200078e00ff */
[----:B--2---:R-:W-:Y:S06]  /*2860*/  @!P0 BRA `(.L_x_45) ;  /* 0x0000004400cc8947 */ /* 0x004fec0003800000 */
.L_x_116:
[----:B------:R-:W-:Y:S01]  /*2870*/  ULEA UR4, UR6, UR37, 0x4 ;  /* 0x0000002506047291 */ /* 0x000fe2000f8e20ff */
[----:B------:R-:W-:Y:S01]  /*2880*/  SEL R3, R6, R3, !P2 ;  /* 0x0000000306037207 */ /* 0x000fe20005000000 */
[----:B------:R-:W-:Y:S01]  /*2890*/  UIADD3 UR5, UPT, UPT, UR5, 0x90, URZ ;  /* 0x0000009005057890 */ /* 0x000fe2000fffe0ff */
[----:B-1----:R-:W-:Y:S01]  /*28a0*/  LEA R0, R11, UR37, 0x3 ;  /* 0x000000250b007c11 */ /* 0x002fe2000f8e18ff */
[----:B------:R-:W-:Y:S01]  /*28b0*/  UIADD3 UR4, UPT, UPT, UR4, 0x120, URZ ;  /* 0x0000012004047890 */ /* 0x000fe2000fffe0ff */
[----:B------:R-:W-:Y:S01]  /*28c0*/  SHF.L.U32 R5, R10, 0x1f, RZ ;  /* 0x0000001f0a057819 */ /* 0x000fe200000006ff */
[----:B------:R1:W-:Y:S01]  /*28d0*/  @!P2 SYNCS.ARRIVE.TRANS64.RED RZ, [R3+URZ], R4 ;  /* 0x0000000403ffa9a7 */ /* 0x0003e200080004ff */
[----:B------:R-:W-:Y:S01]  /*28e0*/  UIADD3 UR6, UPT, UPT, UR6, 0x1, URZ ;  /* 0x0000000106067890 */ /* 0x000fe2000fffe0ff */
[----:B------:R-:W-:-:S03]  /*28f0*/  VIADD R8, R8, 0x1 ;  /* 0x0000000108087836 */ /* 0x000fc60000000000 */
[----:B------:R-:W-:Y:S02]  /*2900*/  UISETP.NE.AND UP0, UPT, UR6, 0x2, UPT ;  /* 0x000000020600788c */ /* 0x000fe4000bf05270 */
[----:B------:R-:W-:Y:S06]  /*2910*/  UGETNEXTWORKID.BROADCAST [UR4], [UR5] ;  /* 0x00000000040073ca */ /* 0x000fec0008000100 */
[----:B------:R-:W-:Y:S01]  /*2920*/  USEL UR4, URZ, 0x1, UP0 ;  /* 0x00000001ff047887 */ /* 0x000fe20008000000 */
[----:B------:R-:W-:Y:S01]  /*2930*/  ISETP.NE.AND P0, PT, R8, 0x2, PT ;  /* 0x000000020800780c */ /* 0x000fe20003f05270 */
[----:B------:R-:W-:Y:S01]  /*2940*/  USEL UR6, UR6, URZ, UP0 ;  /* 0x000000ff06067287 */ /* 0x000fe20008000000 */
[----:B------:R-:W2:Y:S03]  /*2950*/  SYNCS.PHASECHK.TRANS64.TRYWAIT P1, [R0+URZ+0x90], R5 ;  /* 0x00009005000075a7 */ /* 0x000ea600080211ff */
[----:B------:R-:W-:Y:S01]  /*2960*/  LOP3.LUT R12, R12, UR4, RZ, 0x3c, !PT ;  /* 0x000000040c0c7c12 */ /* 0x000fe2000f8e3cff */
[----:B-12---:R-:W-:Y:S07]  /*2970*/  @!P1 BRA `(.L_x_46) ;  /* 0x0000004400a09947 */ /* 0x006fee0003800000 */
.L_x_117:
[C---:B------:R-:W-:Y:S01]  /*2980*/  LEA R4, R11.reuse, UR37, 0x4 ;  /* 0x000000250b047c11 */ /* 0x040fe2000f8e20ff */
[----:B-1----:R-:W-:Y:S01]  /*2990*/  VIADD R0, R0, 0xa0 ;  /* 0x000000a000007836 */ /* 0x002fe20000000000 */
[----:B------:R-:W-:Y:S01]  /*29a0*/  SEL R8, R8, RZ, P0 ;  /* 0x000000ff08087207 */ /* 0x000fe20000000000 */
[----:B------:R-:W-:-:S03]  /*29b0*/  VIADD R11, R11, 0x1 ;  /* 0x000000010b0b7836 */ /* 0x000fc60000000000 */
[----:B------:R-:W1:Y:S01]  /*29c0*/  LDS.128 R4, [R4+0x120] ;  /* 0x0001200004047984 */ /* 0x000e620000000c00 */
[----:B------:R-:W-:Y:S02]  /*29d0*/  PRMT R0, RZ, 0x654, R0 ;  /* 0x00000654ff007816 */ /* 0x000fe40000000000 */
[C---:B------:R-:W-:Y:S01]  /*29e0*/  ISETP.NE.AND P1, PT, R11.reuse, 0x2, PT ;  /* 0x000000020b00780c */ /* 0x040fe20003f25270 */
[----:B------:R-:W-:Y:S01]  /*29f0*/  @!PT LDS RZ, [RZ] ;  /* 0x00000000fffff984 */ /* 0x000fe20000000800 */
[----:B------:R-:W-:Y:S01]  /*2a00*/  @!PT LDS RZ, [RZ] ;  /* 0x00000000fffff984 */ /* 0x000fe20000000800 */
[----:B------:R-:W-:Y:S01]  /*2a10*/  @!PT LDS RZ, [RZ] ;  /* 0x00000000fffff984 */ /* 0x000fe20000000800 */
[----:B------:R-:W-:Y:S01]  /*2a20*/  @!PT LDS RZ, [RZ] ;  /* 0x00000000fffff984 */ /* 0x000fe20000000800 */
[----:B------:R2:W-:Y:S06]  /*2a30*/  MEMBAR.ALL.CTA ;  /* 0x0000000000007992 */ /* 0x0005ec0000008000 */
[----:B--2---:R-:W2:Y:S01]  /*2a40*/  FENCE.VIEW.ASYNC.S ;  /* 0x00000000000073c6 */ /* 0x004ea20000000000 */
[----:B------:R-:W-:Y:S01]  /*2a50*/  SEL R11, R11, RZ, P1 ;  /* 0x000000ff0b0b7207 */ /* 0x000fe20000800000 */
[----:B--2---:R2:W-:Y:S01]  /*2a60*/  SYNCS.ARRIVE.TRANS64.RED.A1T0 RZ, [R0+URZ], RZ ;  /* 0x000000ff00ff79a7 */ /* 0x0045e200081004ff */
[----:B-1----:R-:W-:-:S02]  /*2a70*/  LOP3.LUT P3, RZ, R6, 0x1, RZ, 0xc0, !PT ;  /* 0x0000000106ff7812 */ /* 0x002fc4000786c0ff */
[----:B------:R-:W-:-:S04]  /*2a80*/  SEL R5, RZ, 0x1, P1 ;  /* 0x00000001ff057807 */ /* 0x000fc80000800000 */
[----:B------:R-:W-:Y:S02]  /*2a90*/  LOP3.LUT R10, R10, R5, RZ, 0x3c, !PT ;  /* 0x000000050a0a7212 */ /* 0x000fe400078e3cff */
[----:B--2---:R-:W-:-:S04]  /*2aa0*/  SEL R0, RZ, 0x1, P0 ;  /* 0x00000001ff007807 */ /* 0x004fc80000000000 */
[----:B------:R-:W-:Y:S01]  /*2ab0*/  LOP3.LUT R9, R9, R0, RZ, 0x3c, !PT ;  /* 0x0000000009097212 */ /* 0x000fe200078e3cff */
[----:B------:R-:W-:Y:S06]  /*2ac0*/  @P3 BRA `(.L_x_47) ;  /* 0xfffffffc002c3947 */ /* 0x000fec000383ffff */
[----:B------:R-:W-:Y:S01]  /*2ad0*/  ULEA UR5, UR6, UR37, 0x3 ;  /* 0x0000002506057291 */ /* 0x000fe2000f8e18ff */
[----:B------:R-:W-:-:S08]  /*2ae0*/  SHF.L.U32 R3, R12, 0x1f, RZ ;  /* 0x0000001f0c037819 */ /* 0x000fd000000006ff */
[----:B------:R-:W1:Y:S02]  /*2af0*/  SYNCS.PHASECHK.TRANS64 P0, [UR5+0xa0], R3 ;  /* 0x0000a003ff0075a7 */ /* 0x000e640008001005 */
[----:B-1----:R-:W-:Y:S05]  /*2b00*/  @P0 BRA `(.L_x_48) ;  /* 0x0000000000080947 */ /* 0x002fea0003800000 */
[----:B------:R-:W1:Y:S02]  /*2b10*/  SYNCS.PHASECHK.TRANS64.TRYWAIT P0, [UR5+0xa0], R3 ;  /* 0x0000a003ff0075a7 */ /* 0x000e640008001105 */
[----:B-1----:R-:W-:Y:S05]  /*2b20*/  @!P0 BRA `(.L_x_49) ;  /* 0x0000004400488947 */ /* 0x002fea0003800000 */
.L_x_48:
[----:B------:R-:W-:-:S04]  /*2b30*/  UIADD3 UR4, UPT, UPT, UR6, 0x1, URZ ;  /* 0x0000000106047890 */ /* 0x000fc8000fffe0ff */
[----:B------:R-:W-:-:S04]  /*2b40*/  UISETP.NE.AND UP0, UPT, UR4, 0x2, UPT ;  /* 0x000000020400788c */ /* 0x000fc8000bf05270 */
[----:B------:R-:W-:Y:S02]  /*2b50*/  USEL UR7, URZ, 0x1, UP0 ;  /* 0x00000001ff077887 */ /* 0x000fe40008000000 */
[----:B------:R-:W-:-:S04]  /*2b60*/  USEL UR4, UR4, URZ, UP0 ;  /* 0x000000ff04047287 */ /* 0x000fc80008000000 */
[----:B------:R-:W-:Y:S01]  /*2b70*/  ULEA UR4, UR4, UR37, 0x3 ;  /* 0x0000002504047291 */ /* 0x000fe2000f8e18ff */
[----:B-1----:R-:W-:-:S04]  /*2b80*/  LOP3.LUT R3, R12, UR7, RZ, 0x3c, !PT ;  /* 0x000000070c037c12 */ /* 0x002fc8000f8e3cff */
[----:B------:R-:W-:-:S04]  /*2b90*/  SHF.L.U32 R0, R3, 0x1f, RZ ;  /* 0x0000001f03007819 */ /* 0x000fc800000006ff */
[----:B------:R-:W1:Y:S02]  /*2ba0*/  SYNCS.PHASECHK.TRANS64 P0, [UR4+0xa0], R0 ;  /* 0x0000a000ff0075a7 */ /* 0x000e640008001004 */
[----:B-1----:R-:W-:Y:S05]  /*2bb0*/  @P0 EXIT ;  /* 0x000000000000094d */ /* 0x002fea0003800000 */
[----:B------:R-:W-:Y:S02]  /*2bc0*/  SHF.L.U32 R3, R3, 0x1f, RZ ;  /* 0x0000001f03037819 */ /* 0x000fe400000006ff */
[----:B------:R-:W-:-:S07]  /*2bd0*/  MOV R0, UR4 ;  /* 0x0000000400007c02 */ /* 0x000fce0008000f00 */
.L_x_50:
[----:B-1----:R1:W2:Y:S02]  /*2be0*/  SYNCS.PHASECHK.TRANS64.TRYWAIT P0, [R0+URZ+0xa0], R3 ;  /* 0x0000a003000075a7 */ /* 0x0022a400080011ff */
[----:B--2---:R-:W-:Y:S05]  /*2bf0*/  @!P0 NANOSLEEP.SYNCS 0x989680 ;  /* 0x009896800000895d */ /* 0x004fea0003900000 */
[----:B------:R-:W2:Y:S02]  /*2c00*/  @!P0 SYNCS.PHASECHK.TRANS64 P0, [R0+URZ+0xa0], R3 ;  /* 0x0000a003000085a7 */ /* 0x000ea400080010ff */
[----:B--2---:R-:W-:Y:S05]  /*2c10*/  @P0 EXIT ;  /* 0x000000000000094d */ /* 0x004fea0003800000 */
[----:B------:R-:W-:Y:S05]  /*2c20*/  BRA `(.L_x_50) ;  /* 0xfffffffc00ec7947 */ /* 0x000fea000383ffff */
.L_x_43:
[----:B------:R-:W-:-:S09]  /*2c30*/  UISETP.NE.AND UP1, UPT, UR8, URZ, UPT ;  /* 0x000000ff0800728c */ /* 0x000fd2000bf25270 */
[----:B------:R-:W-:Y:S05]  /*2c40*/  BRA.U UP1, `(.L_x_51) ;  /* 0x0000000d017c7547 */ /* 0x000fea000b800000 */
[----:B------:R-:W-:Y:S01]  /*2c50*/  UMOV UR4, 0x40 ;  /* 0x0000004000047882 */ /* 0x000fe20000000000 */
[----:B------:R-:W-:Y:S01]  /*2c60*/  NOP ;  /* 0x0000000000007918 */ /* 0x000fe20000000000 */
[----:B------:R-:W-:Y:S01]  /*2c70*/  ULEA UR4, UR37, UR4, 0x18 ;  /* 0x0000000425047291 */ /* 0x000fe2000f8ec0ff */
[----:B------:R-:W-:Y:S02]  /*2c80*/  UMOV UR5, 0x400 ;  /* 0x0000040000057882 */ /* 0x000fe40000000000 */
[----:B------:R-:W-:-:S06]  /*2c90*/  ULEA UR37, UR37, UR5, 0x18 ;  /* 0x0000000525257291 */ /* 0x000fcc000f8ec0ff */
[----:B------:R-:W1:Y:S02]  /*2ca0*/  LDS.U8 R0, [UR4+0x1c] ;  /* 0x00001c04ff007984 */ /* 0x000e640008000000 */
[----:B-1----:R-:W-:-:S13]  /*2cb0*/  ISETP.NE.AND P0, PT, R0, RZ, PT ;  /* 0x000000ff0000720c */ /* 0x002fda0003f05270 */
[----:B------:R-:W-:Y:S05]  /*2cc0*/  @P0 BRA `(.L_x_52) ;  /* 0x0000000000580947 */ /* 0x000fea0003800000 */
[----:B------:R-:W-:-:S13]  /*2cd0*/  ELECT P0, URZ, PT ;  /* 0x0000000000ff782f */ /* 0x000fda0003800000 */
[----:B------:R-:W-:Y:S05]  /*2ce0*/  @!P0 BRA `(.L_x_53) ;  /* 0x0000000000608947 */ /* 0x000fea0003800000 */
[----:B------:R-:W-:Y:S01]  /*2cf0*/  UMOV UR5, 0x10 ;  /* 0x0000001000057882 */ /* 0x000fe20000000000 */
[----:B------:R-:W-:Y:S01]  /*2d00*/  HFMA2 R0, -RZ, RZ, 0, 5.9604644775390625e-08 ;  /* 0x00000001ff007431 */ /* 0x000fe200000001ff */
[----:B------:R-:W-:-:S03]  /*2d10*/  MOV R2, 0xffff ;  /* 0x0000ffff00027802 */ /* 0x000fc60000000f00 */
[----:B------:R-:W-:Y:S04]  /*2d20*/  DEPBAR.LE SB1, 0x36 ;  /* 0x00009d800000791a */ /* 0x000fe80000000000 */
[----:B------:R-:W1:Y:S02]  /*2d30*/  UTCATOMSWS.FIND_AND_SET.ALIGN UP0, UR5, UR5 ;  /* 0x00000005000575e3 */ /* 0x000e640008000800 */
[----:B-1----:R-:W-:Y:S01]  /*2d40*/  MOV R3, UR5 ;  /* 0x0000000500037c02 */ /* 0x002fe20008000f00 */
[----:B------:R-:W-:Y:S06]  /*2d50*/  BRA.U UP0, `(.L_x_54) ;  /* 0x0000000100187547 */ /* 0x000fec000b800000 */
.L_x_55:
[----:B------:R-:W-:Y:S05]  /*2d60*/  NANOSLEEP 0x64 ;  /* 0x000000640000795d */ /* 0x000fea0003800000 */
[----:B------:R-:W-:-:S05]  /*2d70*/  UMOV UR5, 0x10 ;  /* 0x0000001000057882 */ /* 0x000fca0000000000 */
[----:B------:R-:W-:Y:S04]  /*2d80*/  DEPBAR.LE SB1, 0x36 ;  /* 0x00009d800000791a */ /* 0x000fe80000000000 */
[----:B------:R-:W1:Y:S02]  /*2d90*/  UTCATOMSWS.FIND_AND_SET.ALIGN UP0, UR5, UR5 ;  /* 0x00000005000575e3 */ /* 0x000e640008000800 */
[----:B-1----:R-:W-:Y:S01]  /*2da0*/  MOV R3, UR5 ;  /* 0x0000000500037c02 */ /* 0x002fe20008000f00 */
[----:B------:R-:W-:Y:S05]  /*2db0*/  BRA.U !UP0, `(.L_x_55) ;  /* 0xfffffffd08e87547 */ /* 0x000fea000b83ffff */
.L_x_54:
[-C--:B------:R-:W-:Y:S02]  /*2dc0*/  SHF.L.U32 R2, R2, R3.reuse, RZ ;  /* 0x0000000302027219 */ /* 0x080fe400000006ff */
[----:B------:R-:W-:Y:S01]  /*2dd0*/  SHF.L.U32 R0, R0, R3, RZ ;  /* 0x0000000300007219 */ /* 0x000fe200000006ff */
[----:B------:R-:W-:Y:S02]  /*2de0*/  IMAD.SHL.U32 R3, R3, 0x20, RZ ;  /* 0x0000002003037824 */ /* 0x000fe400078e00ff */
[----:B------:R1:W-:Y:S04]  /*2df0*/  ATOMS.OR RZ, [UR4+0x14], R2 ;  /* 0x00001402ffff798c */ /* 0x0003e8000b000004 */
[----:B------:R1:W-:Y:S04]  /*2e00*/  ATOMS.OR RZ, [UR4+0x18], R0 ;  /* 0x00001800ffff798c */ /* 0x0003e8000b000004 */
[----:B------:R1:W-:Y:S01]  /*2e10*/  STS [UR37+0x140], R3 ;  /* 0x00014003ff007988 */ /* 0x0003e20008000825 */
[----:B------:R-:W-:Y:S05]  /*2e20*/  BRA `(.L_x_53) ;  /* 0x0000000000107947 */ /* 0x000fea0003800000 */
.L_x_52:
[----:B------:R-:W-:Y:S02]  /*2e30*/  MOV R0, 0xffffffff ;  /* 0xffffffff00007802 */ /* 0x000fe40000000f00 */
[----:B------:R-:W-:-:S03]  /*2e40*/  MOV R2, 0x2e70 ;  /* 0x00002e7000027802 */ /* 0x000fc60000000f00 */
[----:B------:R1:W-:Y:S04]  /*2e50*/  STS [UR37+0x140], R0 ;  /* 0x00014000ff007988 */ /* 0x0003e80008000825 */
[----:B-1-3-5:R-:W-:Y:S05]  /*2e60*/  CALL.REL.NOINC `($__internal_1_$__cuda_sm10x_tcgen05_guardrail_trap_phase_invalid_during_alloc) ;  /* 0x0000004400c47944 */ /* 0x02afea0003c00000 */
.L_x_53:
[----:B------:R-:W-:Y:S05]  /*2e70*/  WARPSYNC.ALL ;  /* 0x0000000000007948 */ /* 0x000fea0003800000 */
[----:B------:R-:W2:Y:S01]  /*2e80*/  S2UR UR6, SR_CgaCtaId ;  /* 0x00000000000679c3 */ /* 0x000ea20000008800 */
[----:B------:R-:W-:Y:S01]  /*2e90*/  UMOV UR4, 0x400 ;  /* 0x0000040000047882 */ /* 0x000fe20000000000 */
[----:B------:R-:W-:-:S06]  /*2ea0*/  NOP ;  /* 0x0000000000007918 */ /* 0x000fcc0000000000 */
[----:B------:R-:W-:Y:S06]  /*2eb0*/  BAR.ARV 0x6, 0xa0 ;  /* 0x0182800000007b1d */ /* 0x000fec0000002000 */
[----:B------:R-:W4:Y:S01]  /*2ec0*/  LDCU UR7, c[0x0][0x38c] ;  /* 0x00007180ff0777ac */ /* 0x000f220008000800 */
[----:B------:R-:W-:Y:S01]  /*2ed0*/  IMAD.MOV.U32 R11, RZ, RZ, 0x1 ;  /* 0x00000001ff0b7424 */ /* 0x000fe200078e00ff */
[----:B------:R-:W-:Y:S01]  /*2ee0*/  CS2R R8, SRZ ;  /* 0x0000000000087805 */ /* 0x000fe2000001ff00 */
[----:B------:R-:W-:Y:S01]  /*2ef0*/  IMAD.MOV.U32 R10, RZ, RZ, RZ ;  /* 0x000000ffff0a7224 */ /* 0x000fe200078e00ff */
[----:B------:R-:W-:Y:S01]  /*2f00*/  UMOV UR18, URZ ;  /* 0x000000ff00127c82 */ /* 0x000fe20008000000 */
[----:B------:R-:W-:Y:S01]  /*2f10*/  UMOV UR17, URZ ;  /* 0x000000ff00117c82 */ /* 0x000fe20008000000 */
[----:B------:R-:W-:Y:S01]  /*2f20*/  UMOV UR22, 0x0 ;  /* 0x0000000000167882 */ /* 0x000fe20000000000 */
[----:B------:R-:W-:Y:S01]  /*2f30*/  UMOV UR23, 0x81004a0 ;  /* 0x081004a000177882 */ /* 0x000fe20000000000 */
[----:B------:R-:W-:Y:S01]  /*2f40*/  UMOV UR20, 0x0 ;  /* 0x0000000000147882 */ /* 0x000fe20000000000 */
[----:B------:R-:W-:Y:S01]  /*2f50*/  UMOV UR21, 0x81004a0 ;  /* 0x081004a000157882 */ /* 0x000fe20000000000 */
[----:B--2---:R-:W-:Y:S01]  /*2f60*/  ULEA UR6, UR6, UR4, 0x18 ;  /* 0x0000000406067291 */ /* 0x004fe2000f8ec0ff */
[----:B------:R-:W2:Y:S03]  /*2f70*/  LDCU UR4, c[0x0][0x38c] ;  /* 0x00007180ff0477ac */ /* 0x000ea60008000800 */
[----:B------:R-:W-:-:S02]  /*2f80*/  UIADD3 UR11, UPT, UPT, UR6, 0x4400, URZ ;  /* 0x00004400060b7890 */ /* 0x000fc4000fffe0ff */
[----:B----4-:R-:W-:-:S03]  /*2f90*/  UIADD3 UR7, UPT, UPT, UR7, 0x3f, URZ ;  /* 0x0000003f07077890 */ /* 0x010fc6000fffe0ff */
[----:B-1----:R-:W1:Y:S01]  /*2fa0*/  LDS R0, [UR6+0x140] ;  /* 0x00014006ff007984 */ /* 0x002e620008000800 */
[----:B------:R-:W-:Y:S02]  /*2fb0*/  UIADD3 UR12, UPT, UPT, UR6, 0x12400, URZ ;  /* 0x00012400060c7890 */ /* 0x000fe4000fffe0ff */
[----:B------:R-:W-:Y:S02]  /*2fc0*/  USHF.R.S32.HI UR5, URZ, 0x1f, UR7 ;  /* 0x0000001fff057899 */ /* 0x000fe40008011407 */
[----:B------:R-:W-:Y:S02]  /*2fd0*/  USHF.R.U32.HI UR11, URZ, 0x4, UR11 ;  /* 0x00000004ff0b7899 */ /* 0x000fe4000801160b */
[----:B------:R-:W-:Y:S02]  /*2fe0*/  ULEA.HI UR5, UR5, UR7, URZ, 0x6 ;  /* 0x0000000705057291 */ /* 0x000fe4000f8f30ff */
[----:B------:R-:W-:Y:S02]  /*2ff0*/  USHF.R.U32.HI UR12, URZ, 0x4, UR12 ;  /* 0x00000004ff0c7899 */ /* 0x000fe4000801160c */
[----:B------:R-:W-:-:S02]  /*3000*/  USHF.R.S32.HI UR5, URZ, 0x6, UR5 ;  /* 0x00000006ff057899 */ /* 0x000fc40008011405 */
[----:B------:R-:W-:Y:S02]  /*3010*/  ULOP3.LUT UR11, UR11, 0x3fff, URZ, 0xc0, !UPT ;  /* 0x00003fff0b0b7892 */ /* 0x000fe4000f8ec0ff */
[----:B------:R-:W-:Y:S02]  /*3020*/  UISETP.LT.AND UP0, UPT, UR5, 0x1, UPT ;  /* 0x000000010500788c */ /* 0x000fe4000bf01270 */
[----:B------:R-:W-:Y:S02]  /*3030*/  ULOP3.LUT UR12, UR12, 0x3fff, URZ, 0xc0, !UPT ;  /* 0x00003fff0c0c7892 */ /* 0x000fe4000f8ec0ff */
[----:B------:R-:W-:Y:S02]  /*3040*/  USEL UR10, UR5, 0x1, !UP0 ;  /* 0x00000001050a7887 */ /* 0x000fe4000c000000 */
[----:B------:R-:W-:Y:S02]  /*3050*/  ULOP3.LUT UR11, UR11, 0x10000, URZ, 0xfc, !UPT ;  /* 0x000100000b0b7892 */ /* 0x000fe4000f8efcff */
[----:B------:R-:W-:-:S02]  /*3060*/  ULOP3.LUT UR12, UR12, 0x10000, URZ, 0xfc, !UPT ;  /* 0x000100000c0c7892 */ /* 0x000fc4000f8efcff */
[----:B------:R-:W-:Y:S02]  /*3070*/  UIADD3 UR10, UPT, UPT, -UR10, URZ, URZ ;  /* 0x000000ff0a0a7290 */ /* 0x000fe4000fffe1ff */
[----:B--2---:R-:W-:Y:S01]  /*3080*/  UISETP.GE.AND UP3, UPT, UR4, 0x1, UPT ;  /* 0x000000010400788c */ /* 0x004fe2000bf66270 */
[----:B-1----:R-:W-:-:S15]  /*3090*/  R2UR UR19, R0 ;  /* 0x00000000001372ca */ /* 0x002fde00000e0000 */
.L_x_62:
[----:B------:R-:W-:Y:S02]  /*30a0*/  LEA R0, R10, UR6, 0x3 ;  /* 0x000000060a007c11 */ /* 0x000fe4000f8e18ff */
[----:B------:R-:W-:Y:S02]  /*30b0*/  SHF.L.U32 R5, R9, 0x1f, RZ ;  /* 0x0000001f09057819 */ /* 0x000fe400000006ff */
[----:B------:R-:W-:Y:S01]  /*30c0*/  PLOP3.LUT P0, PT, PT, PT, UP3, 0x80, 0x8 ;  /* 0x000000000008781c */ /* 0x000fe20003f0f038 */
[----:B------:R-:W-:Y:S01]  /*30d0*/  VIADD R3, R0, 0xa0 ;  /* 0x000000a000037836 */ /* 0x000fe20000000000 */
[----:B-1----:R-:W1:Y:S02]  /*30e0*/  SYNCS.PHASECHK.TRANS64.TRYWAIT P1, [R0+URZ+0x90], R5 ;  /* 0x00009005000075a7 */ /* 0x002e6400080211ff */
[----:B-1--4-:R-:W-:Y:S09]  /*30f0*/  @!P1 BRA `(.L_x_56) ;  /* 0x0000003c00ec9947 */ /* 0x012ff20003800000 */
.L_x_119:
[----:B------:R-:W-:Y:S01]  /*3100*/  LEA R4, R10, UR6, 0x4 ;  /* 0x000000060a047c11 */ /* 0x000fe2000f8e20ff */
[----:B------:R-:W-:Y:S01]  /*3110*/  @UP3 ULEA UR4, UR17, UR6, 0x3 ;  /* 0x0000000611043291 */ /* 0x000fe2000f8e18ff */
[----:B------:R-:W-:Y:S01]  /*3120*/  PLOP3.LUT P2, PT, PT, PT, PT, 0x80, 0x8 ;  /* 0x000000000008781c */ /* 0x000fe20003f4f070 */
[----:B------:R-:W-:Y:S01]  /*3130*/  ULEA UR8, UR18, UR6, 0x3 ;  /* 0x0000000612087291 */ /* 0x000fe2000f8e18ff */
[----:B------:R-:W-:Y:S01]  /*3140*/  PRMT R3, RZ, 0x654, R3 ;  /* 0x00000654ff037816 */ /* 0x000fe20000000003 */
[----:B------:R-:W-:Y:S01]  /*3150*/  ULEA UR9, UR18, UR19, 0x6 ;  /* 0x0000001312097291 */ /* 0x000fe2000f8e30ff */
[----:B-1----:R-:W1:Y:S01]  /*3160*/  LDS.128 R4, [R4+0x120] ;  /* 0x0001200004047984 */ /* 0x002e620000000c00 */
[----:B------:R-:W-:Y:S02]  /*3170*/  @P0 SHF.L.U32 R2, R8, 0x1f, RZ ;  /* 0x0000001f08020819 */ /* 0x000fe400000006ff */
[----:B------:R-:W-:Y:S01]  /*3180*/  SHF.L.U32 R0, R11, 0x1f, RZ ;  /* 0x0000001f0b007819 */ /* 0x000fe200000006ff */
[----:B------:R-:W-:Y:S01]  /*3190*/  @!PT LDS RZ, [RZ] ;  /* 0x00000000fffff984 */ /* 0x000fe20000000800 */
[----:B------:R-:W-:Y:S01]  /*31a0*/  @!PT LDS RZ, [RZ] ;  /* 0x00000000fffff984 */ /* 0x000fe20000000800 */
[----:B------:R-:W-:Y:S01]  /*31b0*/  @!PT LDS RZ, [RZ] ;  /* 0x00000000fffff984 */ /* 0x000fe20000000800 */
[----:B------:R-:W-:Y:S01]  /*31c0*/  @!PT LDS RZ, [RZ] ;  /* 0x00000000fffff984 */ /* 0x000fe20000000800 */
[----:B------:R2:W-:Y:S06]  /*31d0*/  MEMBAR.ALL.CTA ;  /* 0x0000000000007992 */ /* 0x0005ec0000008000 */
[----:B--2---:R-:W2:Y:S02]  /*31e0*/  FENCE.VIEW.ASYNC.S ;  /* 0x00000000000073c6 */ /* 0x004ea40000000000 */
[----:B--2---:R2:W-:Y:S01]  /*31f0*/  SYNCS.ARRIVE.TRANS64.RED.A1T0 RZ, [R3+URZ], RZ ;  /* 0x000000ff03ff79a7 */ /* 0x0045e200081004ff */
[----:B------:R2:W4:Y:S01]  /*3200*/  @P0 SYNCS.PHASECHK.TRANS64.TRYWAIT P2, [UR4], R2 ;  /* 0x00000002ff0005a7 */ /* 0x0005220008041104 */
[----:B-1----:R-:W-:Y:S01]  /*3210*/  LOP3.LUT P1, RZ, R6, 0x1, RZ, 0xc0, !PT ;  /* 0x0000000106ff7812 */ /* 0x002fe2000782c0ff */
[----:B------:R-:W1:Y:S02]  /*3220*/  SYNCS.PHASECHK.TRANS64.TRYWAIT P0, [UR8+0xd0], R0 ;  /* 0x0000d000ff0075a7 */ /* 0x000e640008001108 */
[----:B-12-4-:R-:W-:Y:S10]  /*3230*/  @!P0 BRA `(.L_x_57) ;  /* 0x0000003c00b08947 */ /* 0x016ff40003800000 */
.L_x_121:
[----:B------:R-:W-:Y:S01]  /*3240*/  IADD3 R10, PT, PT, R10, 0x1, RZ ;  /* 0x000000010a0a7810 */ /* 0x000fe20007ffe0ff */
[----:B------:R-:W-:Y:S06]  /*3250*/  BRA.U !UP3, `(.L_x_58) ;  /* 0x000000010b987547 */ /* 0x000fec000b800000 */
[----:B------:R-:W-:Y:S01]  /*3260*/  UPLOP3.LUT UP4, UPT, UPT, UPT, UPT, 0x40, 0x4 ;  /* 0x000000000004789c */ /* 0x000fe20003f8e870 */
[----:B------:R-:W-:Y:S01]  /*3270*/  UMOV UR16, UR10 ;  /* 0x0000000a00107c82 */ /* 0x000fe20008000000 */
[----:B------:R-:W-:Y:S01]  /*3280*/  UMOV UR15, UR5 ;  /* 0x00000005000f7c82 */ /* 0x000fe20008000000 */
[----:B------:R-:W-:-:S08]  /*3290*/  UMOV UR14, UR17 ;  /* 0x00000011000e7c82 */ /* 0x000fd00008000000 */
.L_x_61:
[----:B------:R-:W-:Y:S02]  /*32a0*/  UIADD3 UR16, UPT, UPT, UR16, 0x1, URZ ;  /* 0x0000000110107890 */ /* 0x000fe4000fffe0ff */
[----:B--2---:R-:W-:Y:S02]  /*32b0*/  ULEA UR7, UR14, UR6, 0x3 ;  /* 0x000000060e077291 */ /* 0x004fe4000f8e18ff */
[----:B------:R-:W-:Y:S01]  /*32c0*/  UISETP.NE.AND UP0, UPT, UR16, URZ, UPT ;  /* 0x000000ff1000728c */ /* 0x000fe2000bf05270 */
[----:B----4-:R-:W-:Y:S10]  /*32d0*/  @P2 BRA `(.L_x_59) ;  /* 0x00000000000c2947 */ /* 0x010ff40003800000 */
[----:B-1----:R-:W-:Y:S04]  /*32e0*/  SHF.L.U32 R3, R8, 0x1f, RZ ;  /* 0x0000001f08037819 */ /* 0x002fe800000006ff */
[----:B------:R-:W1:Y:S02]  /*32f0*/  SYNCS.PHASECHK.TRANS64.TRYWAIT P0, [UR7], R3 ;  /* 0x00000003ff0075a7 */ /* 0x000e640008001107 */
[----:B-1----:R-:W-:Y:S05]  /*3300*/  @!P0 BRA `(.L_x_60) ;  /* 0x0000003c00948947 */ /* 0x002fea0003800000 */
.L_x_59:
[----:B------:R-:W-:Y:S01]  /*3310*/  UISETP.NE.AND UP1, UPT, UR15, 0x1, UPT ;  /* 0x000000010f00788c */ /* 0x000fe2000bf25270 */
[----:B------:R-:W-:Y:S01]  /*3320*/  PLOP3.LUT P2, PT, PT, PT, PT, 0x80, 0x8 ;  /* 0x000000000008781c */ /* 0x000fe20003f4f070 */
[----:B------:R-:W-:Y:S02]  /*3330*/  UIADD3 UR17, UPT, UPT, UR14, 0x1, URZ ;  /* 0x000000010e117890 */ /* 0x000fe4000fffe0ff */
[----:B------:R-:W-:Y:S02]  /*3340*/  ULEA UR24, UR14, UR12, 0x8 ;  /* 0x0000000c0e187291 */ /* 0x000fe4000f8e40ff */
[----:B------:R-:W-:Y:S01]  /*3350*/  UISETP.NE.AND UP2, UPT, UR17, 0x7, UPT ;  /* 0x000000071100788c */ /* 0x000fe2000bf45270 */
[----:B------:R-:W-:Y:S01]  /*3360*/  PLOP3.LUT P0, PT, PT, PT, UP1, 0x80, 0x8 ;  /* 0x000000000008781c */ /* 0x000fe20003f0f018 */
[----:B------:R-:W-:Y:S02]  /*3370*/  ULEA UR26, UR14, UR11, 0x9 ;  /* 0x0000000b0e1a7291 */ /* 0x000fe4000f8e48ff */
[----:B------:R-:W-:Y:S02]  /*3380*/  USEL UR13, URZ, 0x1, UP2 ;  /* 0x00000001ff0d7887 */ /* 0x000fe40009000000 */
[----:B------:R-:W-:Y:S02]  /*3390*/  USEL UR17, UR17, URZ, UP2 ;  /* 0x000000ff11117287 */ /* 0x000fe40009000000 */
[----:B------:R-:W-:Y:S02]  /*33a0*/  UIADD3 UR30, UPT, UPT, UR24, 0x2, URZ ;  /* 0x00000002181e7890 */ /* 0x000fe4000fffe0ff */
[----:B------:R-:W-:Y:S01]  /*33b0*/  @UP1 ULEA UR4, UR17, UR6, 0x3 ;  /* 0x0000000611041291 */ /* 0x000fe2000f8e18ff */
[----:B------:R-:W-:Y:S01]  /*33c0*/  LOP3.LUT R8, R8, UR13, RZ, 0x3c, !PT ;  /* 0x0000000d08087c12 */ /* 0x000fe2000f8e3cff */
[----:B------:R-:W-:Y:S02]  /*33d0*/  UIADD3 UR28, UPT, UPT, UR26, 0x2, URZ ;  /* 0x000000021a1c7890 */ /* 0x000fe4000fffe0ff */
[----:B------:R-:W-:Y:S01]  /*33e0*/  UIADD3 UR7, UPT, UPT, UR7, 0x38, URZ ;  /* 0x0000003807077890 */ /* 0x000fe2000fffe0ff */
[----:B-1----:R-:W-:Y:S01]  /*33f0*/  @P0 SHF.L.U32 R0, R8, 0x1f, RZ ;  /* 0x0000001f08000819 */ /* 0x002fe200000006ff */
[----:B------:R-:W-:Y:S01]  /*3400*/  UMOV UR25, 0x80004020 ;  /* 0x8000402000197882 */ /* 0x000fe20000000000 */
[----:B------:R-:W-:Y:S01]  /*3410*/  UMOV UR27, 0x80004020 ;  /* 0x80004020001b7882 */ /* 0x000fe20000000000 */
[----:B------:R-:W-:Y:S01]  /*3420*/  UMOV UR31, 0x80004020 ;  /* 0x80004020001f7882 */ /* 0x000fe20000000000 */
[----:B------:R2:W4:Y:S01]  /*3430*/  @P0 SYNCS.PHASECHK.TRANS64.TRYWAIT P2, [UR4], R0 ;  /* 0x00000000ff0005a7 */ /* 0x0005220008041104 */
[----:B------:R-:W-:Y:S01]  /*3440*/  UIADD3 UR15, UPT, UPT, UR15, -0x1, URZ ;  /* 0xffffffff0f0f7890 */ /* 0x000fe2000fffe0ff */
[----:B------:R2:W-:Y:S01]  /*3450*/  UTCIMMA gdesc[UR26], gdesc[UR24], tmem[UR9], tmem[UR22], idesc[UR23], UP4 ;  /* 0x00ff16181a0075ea */ /* 0x0005e2000a000109 */
[----:B------:R-:W-:Y:S01]  /*3460*/  UPLOP3.LUT UP4, UPT, UPT, UPT, UPT, 0x80, 0x8 ;  /* 0x000000000008789c */ /* 0x000fe20003f8f070 */
[----:B------:R-:W-:Y:S01]  /*3470*/  UMOV UR29, 0x80004020 ;  /* 0x80004020001d7882 */ /* 0x000fe20000000000 */
[----:B------:R-:W-:Y:S01]  /*3480*/  UMOV UR14, UR17 ;  /* 0x00000011000e7c82 */ /* 0x000fe20008000000 */
[----:B------:R2:W-:Y:S01]  /*3490*/  UTCIMMA gdesc[UR28], gdesc[UR30], tmem[UR9], tmem[UR20], idesc[UR21], UPT ;  /* 0x00ff141e1c0075ea */ /* 0x0005e2000b800109 */
[----:B------:R2:W-:Y:S01]  /*34a0*/  UTCBAR [UR7], URZ ;  /* 0x000000ff070073e9 */ /* 0x0005e200080000ff */
[----:B------:R-:W-:Y:S06]  /*34b0*/  BRA.U UP0, `(.L_x_61) ;  /* 0xfffffffd00787547 */ /* 0x000fec000b83ffff */
.L_x_58:
[----:B------:R-:W-:Y:S01]  /*34c0*/  UIADD3 UR18, UPT, UPT, UR18, 0x1, URZ ;  /* 0x0000000112127890 */ /* 0x000fe2000fffe0ff */
[C---:B------:R-:W-:Y:S01]  /*34d0*/  ISETP.NE.AND P0, PT, R10.reuse, 0x2, PT ;  /* 0x000000020a00780c */ /* 0x040fe20003f05270 */
[----:B------:R-:W-:Y:S02]  /*34e0*/  UIADD3 UR8, UPT, UPT, UR8, 0xb0, URZ ;  /* 0x000000b008087890 */ /* 0x000fe4000fffe0ff */
[----:B------:R-:W-:Y:S01]  /*34f0*/  UISETP.NE.AND UP0, UPT, UR18, 0x4, UPT ;  /* 0x000000041200788c */ /* 0x000fe2000bf05270 */
[----:B-12---:R-:W-:Y:S02]  /*3500*/  SEL R0, RZ, 0x1, P0 ;  /* 0x00000001ff007807 */ /* 0x006fe40000000000 */
[----:B------:R-:W-:Y:S01]  /*3510*/  SEL R10, R10, RZ, P0 ;  /* 0x000000ff0a0a7207 */ /* 0x000fe20000000000 */
[----:B------:R-:W-:Y:S01]  /*3520*/  USEL UR4, URZ, 0x1, UP0 ;  /* 0x00000001ff047887 */ /* 0x000fe20008000000 */
[----:B------:R-:W-:Y:S01]  /*3530*/  LOP3.LUT R9, R9, R0, RZ, 0x3c, !PT ;  /* 0x0000000009097212 */ /* 0x000fe200078e3cff */
[----:B------:R-:W-:Y:S01]  /*3540*/  USEL UR18, UR18, URZ, UP0 ;  /* 0x000000ff12127287 */ /* 0x000fe20008000000 */
[----:B------:R1:W-:Y:S03]  /*3550*/  UTCBAR [UR8], URZ ;  /* 0x000000ff080073e9 */ /* 0x0003e600080000ff */
[----:B------:R-:W-:Y:S01]  /*3560*/  LOP3.LUT R11, R11, UR4, RZ, 0x3c, !PT ;  /* 0x000000040b0b7c12 */ /* 0x000fe2000f8e3cff */
[----:B------:R-:W-:Y:S07]  /*3570*/  @P1 BRA `(.L_x_62) ;  /* 0xfffffff800c81947 */ /* 0x000fee000383ffff */
[----:B------:R-:W2:Y:S01]  /*3580*/  S2UR UR4, SR_CgaCtaId ;  /* 0x00000000000479c3 */ /* 0x000ea20000008800 */
[----:B------:R-:W-:Y:S01]  /*3590*/  ELECT P0, URZ, PT ;  /* 0x0000000000ff782f */ /* 0x000fe20003800000 */
[----:B------:R-:W-:Y:S01]  /*35a0*/  IMAD.MOV.U32 R0, RZ, RZ, 0x1 ;  /* 0x00000001ff007424 */ /* 0x000fe200078e00ff */
[----:B------:R-:W-:Y:S01]  /*35b0*/  UIADD3 UR6, UPT, UPT, UR6, 0xd0, URZ ;  /* 0x000000d006067890 */ /* 0x000fe2000fffe0ff */
[----:B------:R-:W-:Y:S01]  /*35c0*/  SHF.L.U32 R3, R11, 0x1f, RZ ;  /* 0x0000001f0b037819 */ /* 0x000fe200000006ff */
[----:B------:R-:W-:-:S03]  /*35d0*/  UMOV UR5, 0x40 ;  /* 0x0000004000057882 */ /* 0x000fc60000000000 */
[----:B------:R-:W-:Y:S01]  /*35e0*/  UVIRTCOUNT.DEALLOC.SMPOOL 0x80 ;  /* 0x000000800000784c */ /* 0x000fe20000000000 */
[----:B--2---:R-:W-:Y:S02]  /*35f0*/  ULEA UR4, UR4, UR5, 0x18 ;  /* 0x0000000504047291 */ /* 0x004fe4000f8ec0ff */
[----:B------:R-:W-:-:S07]  /*3600*/  ULEA UR5, UR18, UR6, 0x3 ;  /* 0x0000000612057291 */ /* 0x000fce000f8e18ff */
[----:B------:R2:W-:Y:S02]  /*3610*/  @P0 STS.U8 [UR4+0x1c], R0 ;  /* 0x00001c00ff000988 */ /* 0x0005e40008000004 */
[----:B------:R-:W3:Y:S02]  /*3620*/  SYNCS.PHASECHK.TRANS64.TRYWAIT P0, [UR5], R3 ;  /* 0x00000003ff0075a7 */ /* 0x000ee40008001105 */
[----:B--23--:R-:W-:Y:S05]  /*3630*/  @!P0 BRA `(.L_x_63) ;  /* 0x0000003800e08947 */ /* 0x00cfea0003800000 */
.L_x_124:
[----:B------:R-:W-:-:S04]  /*3640*/  UIADD3 UR7, UPT, UPT, UR18, 0x1, URZ ;  /* 0x0000000112077890 */ /* 0x000fc8000fffe0ff */
[----:B------:R-:W-:-:S04]  /*3650*/  UISETP.NE.AND UP0, UPT, UR7, 0x4, UPT ;  /* 0x000000040700788c */ /* 0x000fc8000bf05270 */
[----:B-1----:R-:W-:Y:S02]  /*3660*/  USEL UR8, URZ, 0x1, UP0 ;  /* 0x00000001ff087887 */ /* 0x002fe40008000000 */
[----:B------:R-:W-:-:S04]  /*3670*/  USEL UR7, UR7, URZ, UP0 ;  /* 0x000000ff07077287 */ /* 0x000fc80008000000 */
[----:B------:R-:W-:Y:S01]  /*3680*/  ULEA UR5, UR7, UR6, 0x3 ;  /* 0x0000000607057291 */ /* 0x000fe2000f8e18ff */
[----:B------:R-:W-:-:S04]  /*3690*/  LOP3.LUT R2, R11, UR8, RZ, 0x3c, !PT ;  /* 0x000000080b027c12 */ /* 0x000fc8000f8e3cff */
[----:B--2---:R-:W-:-:S04]  /*36a0*/  SHF.L.U32 R3, R2, 0x1f, RZ ;  /* 0x0000001f02037819 */ /* 0x004fc800000006ff */
[----:B------:R-:W1:Y:S02]  /*36b0*/  SYNCS.PHASECHK.TRANS64.TRYWAIT P0, [UR5], R3 ;  /* 0x00000003ff0075a7 */ /* 0x000e640008001105 */
[----:B-1----:R-:W-:Y:S05]  /*36c0*/  @!P0 BRA `(.L_x_64) ;  /* 0x0000003800d48947 */ /* 0x002fea0003800000 */
.L_x_126:
        /* <DEDUP_REMOVED lines=9> */
.L_x_128:
[----:B------:R-:W-:-:S04]  /*3760*/  UIADD3 UR7, UPT, UPT, UR7, 0x1, URZ ;  /* 0x0000000107077890 */ /* 0x000fc8000fffe0ff */
[----:B------:R-:W-:-:S04]  /*3770*/  UISETP.NE.AND UP0, UPT, UR7, 0x4, UPT ;  /* 0x000000040700788c */ /* 0x000fc8000bf05270 */
[----:B------:R-:W-:Y:S02]  /*3780*/  USEL UR5, URZ, 0x1, UP0 ;  /* 0x00000001ff057887 */ /* 0x000fe40008000000 */
[----:B------:R-:W-:-:S04]  /*3790*/  USEL UR7, UR7, URZ, UP0 ;  /* 0x000000ff07077287 */ /* 0x000fc80008000000 */
[----:B------:R-:W-:Y:S01]  /*37a0*/  ULEA UR7, UR7, UR6, 0x3 ;  /* 0x0000000607077291 */ /* 0x000fe2000f8e18ff */
[----:B-1----:R-:W-:-:S04]  /*37b0*/  LOP3.LUT R3, R2, UR5, RZ, 0x3c, !PT ;  /* 0x0000000502037c12 */ /* 0x002fc8000f8e3cff */
[----:B------:R-:W-:-:S04]  /*37c0*/  SHF.L.U32 R3, R3, 0x1f, RZ ;  /* 0x0000001f03037819 */ /* 0x000fc800000006ff */
[----:B------:R-:W1:Y:S02]  /*37d0*/  SYNCS.PHASECHK.TRANS64.TRYWAIT P0, [UR7], R3 ;  /* 0x00000003ff0075a7 */ /* 0x000e640008001107 */
[----:B-1----:R-:W-:Y:S05]  /*37e0*/  @!P0 BRA `(.L_x_66) ;  /* 0x0000003800bc8947 */ /* 0x002fea0003800000 */
.L_x_130:
[----:B------:R-:W-:Y:S01]  /*37f0*/  NOP ;  /* 0x0000000000007918 */ /* 0x000fe20000000000 */
[----:B-1----:R-:W1:Y:S01]  /*3800*/  LDS R0, [UR4+0x14] ;  /* 0x00001404ff007984 */ /* 0x002e620008000800 */
[----:B------:R-:W-:Y:S01]  /*3810*/  ULOP3.LUT UR6, UR19, 0xffff, URZ, 0xc0, !UPT ;  /* 0x0000ffff13067892 */ /* 0x000fe2000f8ec0ff */
[----:B------:R-:W-:Y:S01]  /*3820*/  UMOV UR8, 0xffff ;  /* 0x0000ffff00087882 */ /* 0x000fe20000000000 */
[----:B------:R-:W-:Y:S02]  /*3830*/  UMOV UR5, 0x1 ;  /* 0x0000000100057882 */ /* 0x000fe40000000000 */
[----:B------:R-:W-:-:S04]  /*3840*/  USHF.R.U32.HI UR6, URZ, 0x5, UR6 ;  /* 0x00000005ff067899 */ /* 0x000fc80008011606 */
[----:B------:R-:W-:Y:S02]  /*3850*/  USHF.L.U32 UR8, UR8, UR6, URZ ;  /* 0x0000000608087299 */ /* 0x000fe400080006ff */
[----:B------:R-:W-:-:S04]  /*3860*/  USHF.L.U32 UR5, UR5, UR6, URZ ;  /* 0x0000000605057299 */ /* 0x000fc800080006ff */
[----:B-1----:R-:W-:-:S04]  /*3870*/  LOP3.LUT R0, R0, UR8, RZ, 0xc0, !PT ;  /* 0x0000000800007c12 */ /* 0x002fc8000f8ec0ff */
[----:B------:R-:W-:-:S13]  /*3880*/  ISETP.NE.AND P0, PT, R0, UR8, PT ;  /* 0x0000000800007c0c */ /* 0x000fda000bf05270 */
[----:B------:R-:W-:Y:S05]  /*3890*/  @P0 BRA `(.L_x_67) ;  /* 0x0000000000580947 */ /* 0x000fea0003800000 */
[----:B------:R-:W1:Y:S02]  /*38a0*/  LDS R0, [UR4+0x18] ;  /* 0x00001804ff007984 */ /* 0x000e640008000800 */
[----:B-1----:R-:W-:-:S04]  /*38b0*/  LOP3.LUT R0, R0, UR5, RZ, 0xc0, !PT ;  /* 0x0000000500007c12 */ /* 0x002fc8000f8ec0ff */
[----:B------:R-:W-:-:S13]  /*38c0*/  ISETP.NE.AND P0, PT, R0, UR5, PT ;  /* 0x0000000500007c0c */ /* 0x000fda000bf05270 */
[----:B------:R-:W-:Y:S05]  /*38d0*/  @P0 BRA `(.L_x_68) ;  /* 0x00000000003c0947 */ /* 0x000fea0003800000 */
[----:B------:R-:W1:Y:S01]  /*38e0*/  S2R R2, SR_LANEID ;  /* 0x0000000000027919 */ /* 0x000e620000000000 */
[----:B------:R-:W-:Y:S01]  /*38f0*/  ULOP3.LUT UR8, URZ, UR8, URZ, 0x33, !UPT ;  /* 0x00000008ff087292 */ /* 0x000fe2000f8e33ff */
[----:B------:R-:W-:Y:S01]  /*3900*/  LOP3.LUT R4, RZ, UR5, RZ, 0x33, !PT ;  /* 0x00000005ff047c12 */ /* 0x000fe2000f8e33ff */
[----:B------:R-:W-:Y:S02]  /*3910*/  VOTEU.ANY UR7, UPT, PT ;  /* 0x0000000000077886 */ /* 0x000fe400038e0100 */
[----:B------:R-:W-:Y:S01]  /*3920*/  UFLO.U32 UR7, UR7 ;  /* 0x00000007000772bd */ /* 0x000fe200080e0000 */
[----:B------:R-:W2:Y:S01]  /*3930*/  REDUX UR5, R4 ;  /* 0x00000000040573c4 */ /* 0x000ea20000000000 */
[----:B------:R-:W-:-:S06]  /*3940*/  IMAD.U32 R0, RZ, RZ, UR8 ;  /* 0x00000008ff007e24 */ /* 0x000fcc000f8e00ff */
[----:B------:R3:W-:Y:S01]  /*3950*/  UTCATOMSWS.AND URZ, UR8 ;  /* 0x0000000800ff79e3 */ /* 0x0007e20008000000 */
[----:B------:R-:W4:Y:S01]  /*3960*/  REDUX UR6, R0 ;  /* 0x00000000000673c4 */ /* 0x000f220000000000 */
[----:B-1----:R-:W-:Y:S01]  /*3970*/  ISETP.EQ.U32.AND P0, PT, R2, UR7, PT ;  /* 0x0000000702007c0c */ /* 0x002fe2000bf02070 */
[----:B--2---:R-:W-:Y:S01]  /*3980*/  IMAD.U32 R2, RZ, RZ, UR5 ;  /* 0x00000005ff027e24 */ /* 0x004fe2000f8e00ff */
[----:B----4-:R-:W-:-:S11]  /*3990*/  MOV R3, UR6 ;  /* 0x0000000600037c02 */ /* 0x010fd60008000f00 */
[----:B------:R3:W-:Y:S04]  /*39a0*/  @P0 ATOMS.AND RZ, [UR4+0x14], R3 ;  /* 0x00001403ffff098c */ /* 0x0007e8000a800004 */
[----:B------:R3:W-:Y:S01]  /*39b0*/  @P0 ATOMS.AND RZ, [UR4+0x18], R2 ;  /* 0x00001802ffff098c */ /* 0x0007e2000a800004 */
[----:B------:R-:W-:Y:S05]  /*39c0*/  BRA `(.L_x_69) ;  /* 0x0000000000147947 */ /* 0x000fea0003800000 */
.L_x_68:
[----:B------:R-:W-:Y:S02]  /*39d0*/  MOV R2, 0x39f0 ;  /* 0x000039f000027802 */ /* 0x000fe40000000f00 */
[----:B----45:R-:W-:Y:S05]  /*39e0*/  CALL.REL.NOINC `($__internal_0_$__cuda_sm10x_tcgen05_guardrail_trap_col_being_dealloced_not_returned_by_alloc) ;  /* 0x0000003800d87944 */ /* 0x030fea0003c00000 */
[----:B------:R-:W-:Y:S05]  /*39f0*/  BRA `(.L_x_69) ;  /* 0x0000000000087947 */ /* 0x000fea0003800000 */
.L_x_67:
[----:B------:R-:W-:Y:S02]  /*3a00*/  MOV R2, 0x3a20 ;  /* 0x00003a2000027802 */ /* 0x000fe40000000f00 */
[----:B----45:R-:W-:Y:S05]  /*3a10*/  CALL.REL.NOINC `($__internal_2_$__cuda_sm10x_tcgen05_guardrail_trap_unallocated_columns_being_dealloced) ;  /* 0x0000003800e47944 */ /* 0x030fea0003c00000 */
.L_x_69:
[----:B------:R-:W-:Y:S01]  /*3a20*/  NOP ;  /* 0x0000000000007918 */ /* 0x000fe20000000000 */
[----:B---3--:R-:W-:Y:S05]  /*3a30*/  EXIT ;  /* 0x000000000000794d */ /* 0x008fea0003800000 */
.L_x_51:
[----:B------:R-:W-:-:S09]  /*3a40*/  UISETP.NE.OR UP2, UPT, UR8, 0x3, !UP2 ;  /* 0x000000030800788c */ /* 0x000fd2000d745670 */
[----:B------:R-:W-:Y:S05]  /*3a50*/  BRA.U UP2, `(.L_x_70) ;  /* 0x0000000902c87547 */ /* 0x000fea000b800000 */
[----:B------:R-:W1:Y:S01]  /*3a60*/  LDCU.64 UR6, c[0x0][0x888] ;  /* 0x00011100ff0677ac */ /* 0x000e620008000a00 */
[----:B------:R-:W2:Y:S01]  /*3a70*/  LDC R0, c[0x0][0xb30] ;  /* 0x0002cc00ff007b82 */ /* 0x000ea20000000800 */
[----:B------:R-:W-:Y:S01]  /*3a80*/  IMAD.MOV.U32 R30, RZ, RZ, 0x1 ;  /* 0x00000001ff1e7424 */ /* 0x000fe200078e00ff */
[----:B------:R-:W-:Y:S01]  /*3a90*/  CS2R R28, SRZ ;  /* 0x00000000001c7805 */ /* 0x000fe2000001ff00 */
[----:B------:R-:W4:Y:S01]  /*3aa0*/  LDCU.64 UR4, c[0x0][0x890] ;  /* 0x00011200ff0477ac */ /* 0x000f220008000a00 */
[----:B------:R-:W-:Y:S01]  /*3ab0*/  IMAD.MOV.U32 R25, RZ, RZ, 0x2000 ;  /* 0x00002000ff197424 */ /* 0x000fe200078e00ff */
[----:B------:R-:W-:-:S03]  /*3ac0*/  UMOV UR8, 0x400 ;  /* 0x0000040000087882 */ /* 0x000fc60000000000 */
[----:B------:R-:W3:Y:S01]  /*3ad0*/  LDC R19, c[0x0][0x370] ;  /* 0x0000dc00ff137b82 */ /* 0x000ee20000000800 */
[----:B------:R-:W-:-:S07]  /*3ae0*/  UPLOP3.LUT UP1, UPT, UPT, UPT, UPT, 0x40, 0x4 ;  /* 0x000000000004789c */ /* 0x000fce0003f2e870 */
[----:B------:R-:W3:Y:S01]  /*3af0*/  LDC R2, c[0x0][0xb0c] ;  /* 0x0002c300ff027b82 */ /* 0x000ee20000000800 */
[----:B-1----:R-:W-:Y:S02]  /*3b00*/  UISETP.NE.U32.AND UP2, UPT, UR6, URZ, UPT ;  /* 0x000000ff0600728c */ /* 0x002fe4000bf45070 */
[----:B------:R-:W-:Y:S02]  /*3b10*/  ULEA UR6, UR37, UR8, 0x18 ;  /* 0x0000000825067291 */ /* 0x000fe4000f8ec0ff */
[----:B------:R-:W-:Y:S02]  /*3b20*/  UISETP.NE.AND.EX UP2, UPT, UR7, URZ, UPT, UP2 ;  /* 0x000000ff0700728c */ /* 0x000fe4000bf45320 */
[----:B------:R-:W-:Y:S01]  /*3b30*/  UIADD3 UR7, UPT, UPT, UR6, 0x70, URZ ;  /* 0x0000007006077890 */ /* 0x000fe2000fffe0ff */
[----:B------:R-:W1:Y:S01]  /*3b40*/  LDC R18, c[0x0][0xb20] ;  /* 0x0002c800ff127b82 */ /* 0x000e620000000800 */
[----:B----4-:R-:W-:Y:S01]  /*3b50*/  UISETP.NE.U32.AND UP3, UPT, UR4, URZ, UPT ;  /* 0x000000ff0400728c */ /* 0x010fe2000bf65070 */
[----:B--2---:R-:W-:Y:S01]  /*3b60*/  ISETP.NE.AND P1, PT, R0, 0x1, PT ;  /* 0x000000010000780c */ /* 0x004fe20003f25270 */
[----:B------:R-:W-:-:S02]  /*3b70*/  UPRMT UR37, UR37, 0x654, UR7 ;  /* 0x0000065425257896 */ /* 0x000fc40008000007 */
[----:B------:R-:W-:-:S03]  /*3b80*/  UISETP.NE.AND.EX UP3, UPT, UR5, URZ, UPT, UP3 ;  /* 0x000000ff0500728c */ /* 0x000fc6000bf65330 */
[----:B------:R-:W2:Y:S08]  /*3b90*/  LDC.64 R32, c[0x0][0x348] ;  /* 0x0000d200ff207b82 */ /* 0x000eb00000000a00 */
[----:B------:R-:W4:Y:S08]  /*3ba0*/  LDC.64 R16, c[0x0][0xb10] ;  /* 0x0002c400ff107b82 */ /* 0x000f300000000a00 */
[----:B------:R-:W1:Y:S08]  /*3bb0*/  LDC.64 R6, c[0x0][0xb18] ;  /* 0x0002c600ff067b82 */ /* 0x000e700000000a00 */
[----:B------:R-:W1:Y:S08]  /*3bc0*/  LDC.64 R4, c[0x0][0xb28] ;  /* 0x0002ca00ff047b82 */ /* 0x000e700000000a00 */
[----:B---3--:R-:W1:Y:S02]  /*3bd0*/  LDC R24, c[0x0][0x374] ;  /* 0x0000dd00ff187b82 */ /* 0x008e640000000800 */
.L_x_78:
[C---:B------:R-:W-:Y:S02]  /*3be0*/  LEA R0, R29.reuse, UR6, 0x3 ;  /* 0x000000061d007c11 */ /* 0x040fe4000f8e18ff */
[----:B------:R-:W-:Y:S02]  /*3bf0*/  SHF.L.U32 R3, R28, 0x1f, RZ ;  /* 0x0000001f1c037819 */ /* 0x000fe400000006ff */
[----:B------:R-:W-:Y:S02]  /*3c00*/  LEA R20, R29, UR6, 0x4 ;  /* 0x000000061d147c11 */ /* 0x000fe4000f8e20ff */
[----:B---3--:R-:W3:Y:S02]  /*3c10*/  SYNCS.PHASECHK.TRANS64.TRYWAIT P0, [R0+URZ+0x90], R3 ;  /* 0x00009003000075a7 */ /* 0x008ee400080011ff */
[----:B---3--:R-:W-:Y:S05]  /*3c20*/  @!P0 BRA `(.L_x_71) ;  /* 0x0000003400c48947 */ /* 0x008fea0003800000 */
.L_x_131:
[----:B------:R-:W-:Y:S01]  /*3c30*/  ISETP.GE.AND P0, PT, R72, 0x1, PT ;  /* 0x000000014800780c */ /* 0x000fe20003f06270 */
[----:B------:R-:W1:Y:S01]  /*3c40*/  LDS.128 R20, [R20+0x120] ;  /* 0x0001200014147984 */ /* 0x000e620000000c00 */
[----:B------:R-:W-:Y:S01]  /*3c50*/  ISETP.NE.U32.AND P4, PT, RZ, UR4, PT ;  /* 0x00000004ff007c0c */ /* 0x000fe2000bf85070 */
[----:B---3--:R-:W-:Y:S01]  /*3c60*/  VIADD R0, R0, 0xa0 ;  /* 0x000000a000007836 */ /* 0x008fe20000000000 */
[----:B------:R-:W-:Y:S02]  /*3c70*/  SHF.L.U32 R26, R30, 0x1f, RZ ;  /* 0x0000001f1e1a7819 */ /* 0x000fe400000006ff */
[----:B------:R-:W-:Y:S02]  /*3c80*/  ISETP.NE.AND.EX P4, PT, RZ, UR5, PT, P4 ;  /* 0x00000005ff007c0c */ /* 0x000fe4000bf85340 */
[----:B------:R-:W-:Y:S01]  /*3c90*/  PRMT R0, RZ, 0x654, R0 ;  /* 0x00000654ff007816 */ /* 0x000fe20000000000 */
[----:B------:R-:W-:Y:S01]  /*3ca0*/  @!PT LDS RZ, [RZ] ;  /* 0x00000000fffff984 */ /* 0x000fe20000000800 */
[----:B------:R-:W-:Y:S01]  /*3cb0*/  @!PT LDS RZ, [RZ] ;  /* 0x00000000fffff984 */ /* 0x000fe20000000800 */
[----:B------:R-:W-:Y:S01]  /*3cc0*/  @!PT LDS RZ, [RZ] ;  /* 0x00000000fffff984 */ /* 0x000fe20000000800 */
[----:B------:R-:W-:Y:S01]  /*3cd0*/  @!PT LDS RZ, [RZ] ;  /* 0x00000000fffff984 */ /* 0x000fe20000000800 */
[----:B------:R3:W-:Y:S06]  /*3ce0*/  MEMBAR.ALL.CTA ;  /* 0x0000000000007992 */ /* 0x0007ec0000008000 */
[----:B---3--:R-:W3:Y:S02]  /*3cf0*/  FENCE.VIEW.ASYNC.S ;  /* 0x00000000000073c6 */ /* 0x008ee40000000000 */
[----:B---3--:R3:W-:Y:S01]  /*3d00*/  SYNCS.ARRIVE.TRANS64.RED.A1T0 RZ, [R0+URZ], RZ ;  /* 0x000000ff00ff79a7 */ /* 0x0087e200081004ff */
[----:B-1----:R-:W-:Y:S11]  /*3d10*/  LOP3.LUT P3, RZ, R22, 0x1, RZ, 0xc0, !PT ;  /* 0x0000000116ff7812 */ /* 0x002ff6000786c0ff */
[----:B------:R-:W-:Y:S02]  /*3d20*/  @!UPT UIADD3 URZ, UPT, UPT, URZ, URZ, URZ ;  /* 0x000000fffffff290 */ /* 0x000fe4000fffe0ff */
[----:B------:R-:W-:Y:S02]  /*3d30*/  @P3 MOV R13, R20 ;  /* 0x00000014000d3202 */ /* 0x000fe40000000f00 */
[----:B------:R-:W-:Y:S01]  /*3d40*/  @P3 LOP3.LUT R8, R21, 0xffff, RZ, 0xc0, !PT ;  /* 0x0000ffff15083812 */ /* 0x000fe200078ec0ff */
[----:B---3--:R-:W-:Y:S06]  /*3d50*/  @!P0 BRA `(.L_x_72) ;  /* 0x0000000000a48947 */ /* 0x008fec0003800000 */
[----:B------:R-:W-:Y:S01]  /*3d60*/  IMAD.HI.U32 R31, R24, R7, RZ ;  /* 0x00000007181f7227 */ /* 0x000fe200078e00ff */
[----:B------:R-:W-:Y:S02]  /*3d70*/  ISETP.NE.AND P0, PT, R6, 0x1, PT ;  /* 0x000000010600780c */ /* 0x000fe40003f05270 */
[----:B------:R-:W-:Y:S01]  /*3d80*/  ISETP.NE.AND P2, PT, R72, 0x1, PT ;  /* 0x000000014800780c */ /* 0x000fe20003f45270 */
[----:B----4-:R-:W-:Y:S01]  /*3d90*/  IMAD.HI.U32 R34, R19, R16, RZ ;  /* 0x0000001013227227 */ /* 0x010fe200078e00ff */
[----:B------:R-:W-:Y:S02]  /*3da0*/  SHF.R.U32.HI R31, RZ, R18, R31 ;  /* 0x00000012ff1f7219 */ /* 0x000fe4000001161f */
[----:B------:R-:W-:Y:S01]  /*3db0*/  ISETP.NE.AND P5, PT, R2, 0x1, PT ;  /* 0x000000010200780c */ /* 0x000fe20003fa5270 */
[----:B------:R-:W-:Y:S01]  /*3dc0*/  IMAD.HI.U32 R36, R13, R16, RZ ;  /* 0x000000100d247227 */ /* 0x000fe200078e00ff */
[----:B------:R-:W-:Y:S02]  /*3dd0*/  SHF.R.U32.HI R34, RZ, R17, R34 ;  /* 0x00000011ff227219 */ /* 0x000fe40000011622 */
[----:B------:R-:W-:Y:S01]  /*3de0*/  SEL R3, R24, R31, !P0 ;  /* 0x0000001f18037207 */ /* 0x000fe20004000000 */
[C---:B------:R-:W-:Y:S01]  /*3df0*/  IMAD.HI.U32 R31, R8.reuse, R7, RZ ;  /* 0x00000007081f7227 */ /* 0x040fe200078e00ff */
[----:B------:R-:W-:Y:S02]  /*3e00*/  SEL R11, R19, R34, !P5 ;  /* 0x00000022130b7207 */ /* 0x000fe40006800000 */
[----:B------:R-:W-:Y:S01]  /*3e10*/  SHF.R.U32.HI R36, RZ, R17, R36 ;  /* 0x00000011ff247219 */ /* 0x000fe20000011624 */
[----:B------:R-:W-:Y:S01]  /*3e20*/  IMAD.HI.U32 R38, R3, R4, RZ ;  /* 0x0000000403267227 */ /* 0x000fe200078e00ff */
[----:B------:R-:W-:Y:S03]  /*3e30*/  SHF.R.U32.HI R31, RZ, R18, R31 ;  /* 0x00000012ff1f7219 */ /* 0x000fe6000001161f */
[----:B------:R-:W-:Y:S01]  /*3e40*/  IMAD.HI.U32 R34, R11, R4, RZ ;  /* 0x000000040b227227 */ /* 0x000fe200078e00ff */
[----:B------:R-:W-:Y:S02]  /*3e50*/  @P2 SHF.R.U32.HI R3, RZ, R5, R38 ;  /* 0x00000005ff032219 */ /* 0x000fe40000011626 */
[----:B------:R-:W-:Y:S02]  /*3e60*/  SEL R9, R8, R31, !P0 ;  /* 0x0000001f08097207 */ /* 0x000fe40004000000 */
[----:B------:R-:W-:Y:S01]  /*3e70*/  @P2 SHF.R.U32.HI R11, RZ, R5, R34 ;  /* 0x00000005ff0b2219 */ /* 0x000fe20000011622 */
[C---:B------:R-:W-:Y:S01]  /*3e80*/  IMAD R10, R72.reuse, R3, RZ ;  /* 0x00000003480a7224 */ /* 0x040fe200078e02ff */
[----:B------:R-:W-:Y:S01]  /*3e90*/  SEL R3, R13, R36, !P5 ;  /* 0x000000240d037207 */ /* 0x000fe20006800000 */
[C---:B------:R-:W-:Y:S03]  /*3ea0*/  IMAD.HI.U32 R14, R9.reuse, R4, RZ ;  /* 0x00000004090e7227 */ /* 0x040fe600078e00ff */
[----:B------:R-:W-:Y:S01]  /*3eb0*/  ISETP.GE.AND P0, PT, R9, R10, PT ;  /* 0x0000000a0900720c */ /* 0x000fe20003f06270 */
[C---:B------:R-:W-:Y:S01]  /*3ec0*/  IMAD R12, R72.reuse, R11, RZ ;  /* 0x0000000b480c7224 */ /* 0x040fe200078e02ff */
[-C--:B------:R-:W-:Y:S04]  /*3ed0*/  SHF.R.U32.HI R14, RZ, R5.reuse, R14 ;  /* 0x00000005ff0e7219 */ /* 0x080fe8000001160e */
[----:B------:R-:W-:Y:S02]  /*3ee0*/  ISETP.GE.OR P0, PT, R3, R12, P0 ;  /* 0x0000000c0300720c */ /* 0x000fe40000706670 */
[----:B------:R-:W-:Y:S05]  /*3ef0*/  SEL R15, R9, R14, !P2 ;  /* 0x0000000e090f7207 */ /* 0x000fea0005000000 */
[----:B------:R-:W-:Y:S04]  /*3f00*/  IMAD.MOV R14, RZ, RZ, -R15 ;  /* 0x000000ffff0e7224 */ /* 0x000fe800078e0a0f */
[----:B------:R-:W-:Y:S02]  /*3f10*/  IMAD R14, R72, R14, R9 ;  /* 0x0000000e480e7224 */ /* 0x000fe400078e0209 */
[C---:B------:R-:W-:Y:S05]  /*3f20*/  @!P0 IMAD.HI.U32 R10, R3.reuse, R4, RZ ;  /* 0x00000004030a8227 */ /* 0x040fea00078e00ff */
[----:B------:R-:W-:Y:S04]  /*3f30*/  @!P0 SHF.R.U32.HI R10, RZ, R5, R10 ;  /* 0x00000005ff0a8219 */ /* 0x000fe8000001160a */
[----:B------:R-:W-:Y:S01]  /*3f40*/  @!P0 SEL R0, R3, R10, !P2 ;  /* 0x0000000a03008207 */ /* 0x000fe20005000000 */
[----:B------:R-:W-:Y:S03]  /*3f50*/  IMAD.MOV R10, RZ, RZ, -R3 ;  /* 0x000000ffff0a7224 */ /* 0x000fe600078e0a03 */
[----:B------:R-:W-:Y:S01]  /*3f60*/  @!P0 IADD3 R15, PT, PT, R15, -R0, RZ ;  /* 0x800000000f0f8210 */ /* 0x000fe20007ffe0ff */
[----:B------:R-:W-:Y:S01]  /*3f70*/  @!P0 IMAD R0, R11, R14, R0 ;  /* 0x0000000e0b008224 */ /* 0x000fe200078e0200 */
[----:B------:R-:W-:Y:S01]  /*3f80*/  IADD3 R11, PT, PT, -R9, RZ, RZ ;  /* 0x000000ff090b7210 */ /* 0x000fe20007ffe1ff */
[----:B------:R-:W-:Y:S02]  /*3f90*/  IMAD R13, R2, R10, R13 ;  /* 0x0000000a020d7224 */ /* 0x000fe400078e020d */
[----:B------:R-:W-:Y:S02]  /*3fa0*/  @!P0 IMAD R9, R15, R72, R3 ;  /* 0x000000480f098224 */ /* 0x000fe400078e0203 */
[----:B------:R-:W-:Y:S02]  /*3fb0*/  @!P0 IMAD.MOV.U32 R3, RZ, RZ, R0 ;  /* 0x000000ffff038224 */ /* 0x000fe400078e0000 */
[----:B------:R-:W-:Y:S02]  /*3fc0*/  IMAD R8, R6, R11, R8 ;  /* 0x0000000b06087224 */ /* 0x000fe400078e0208 */
[----:B------:R-:W-:Y:S02]  /*3fd0*/  IMAD R13, R3, R2, R13 ;  /* 0x00000002030d7224 */ /* 0x000fe400078e020d */
[----:B------:R-:W-:Y:S02]  /*3fe0*/  IMAD R8, R9, R6, R8 ;  /* 0x0000000609087224 */ /* 0x000fe400078e0208 */
.L_x_72:
[----:B------:R-:W-:Y:S05]  /*3ff0*/  BRA.U UP1, `(.L_x_73) ;  /* 0x0000000101107547 */ /* 0x000fea000b800000 */
[----:B------:R-:W-:Y:S04]  /*4000*/  MOV R0, UR13 ;  /* 0x0000000d00007c02 */ /* 0x000fe80008000f00 */
[----:B------:R-:W-:Y:S04]  /*4010*/  SHF.L.U32 R3, R0, 0x1f, RZ ;  /* 0x0000001f00037819 */ /* 0x000fe800000006ff */
[----:B------:R-:W1:Y:S02]  /*4020*/  SYNCS.PHASECHK.TRANS64.TRYWAIT P0, [UR6+0x88], R3 ;  /* 0x00008803ff0075a7 */ /* 0x000e640008001106 */
[----:B-1----:R-:W-:Y:S05]  /*4030*/  @!P0 BRA `(.L_x_74) ;  /* 0x0000003000d48947 */ /* 0x002fea0003800000 */
.L_x_73:
[----:B------:R-:W-:Y:S05]  /*4040*/  BRA.U !UP3, `(.L_x_75) ;  /* 0x000000010b347547 */ /* 0x000fea000b800000 */
[----:B------:R-:W-:Y:S01]  /*4050*/  UPLOP3.LUT UP0, UPT, UPT, UPT, UP2, 0x80, 0x8 ;  /* 0x000000000008789c */ /* 0x000fe20003f0f020 */
[----:B-1----:R-:W-:Y:S02]  /*4060*/  HFMA2 R0, -RZ, RZ, 0, 5.9604644775390625e-08 ;  /* 0x00000001ff007431 */ /* 0x002fe400000001ff */
[----:B------:R-:W-:Y:S03]  /*4070*/  IMAD.MOV.U32 R168, RZ, RZ, 0x1 ;  /* 0x00000001ffa87424 */ /* 0x000fe600078e00ff */
[----:B------:R-:W-:Y:S05]  /*4080*/  PLOP3.LUT P0, PT, PT, PT, UP0, 0x80, 0x8 ;  /* 0x000000000008781c */ /* 0x000fea0003f0f008 */
[----:B------:R-:W1:Y:S01]  /*4090*/  @UP0 LDCU.64 UR8, c[0x0][0x888] ;  /* 0x00011100ff0807ac */ /* 0x000e620008000a00 */
[----:B------:R-:W-:Y:S07]  /*40a0*/  @UP0 UIMAD UR7, UR36, UR4, URZ ;  /* 0x00000004240702a4 */ /* 0x000fee000f8e02ff */
[----:B------:R-:W-:Y:S01]  /*40b0*/  @!P0 PRMT R168, R0, 0x7610, R168 ;  /* 0x0000761000a88816 */ /* 0x000fe200000000a8 */
[----:B-1----:R-:W-:Y:S03]  /*40c0*/  @UP0 UIMAD.WIDE UR8, UR7, 0x4, UR8 ;  /* 0x00000004070808a5 */ /* 0x002fe6000f8e0208 */
[----:B------:R-:W1:Y:S03]  /*40d0*/  @!UP0 LDCU UR7, c[0x0][0x880] ;  /* 0x00011000ff0787ac */ /* 0x000e660008000800 */
[----:B------:R-:W-:Y:S01]  /*40e0*/  IMAD.U32 R10, RZ, RZ, UR8 ;  /* 0x00000008ff0a7e24 */ /* 0x000fe2000f8e00ff */
[----:B------:R-:W-:Y:S05]  /*40f0*/  MOV R11, UR9 ;  /* 0x00000009000b7c02 */ /* 0x000fea0008000f00 */
[----:B-----5:R3:W5:Y:S02]  /*4100*/  @P0 LDG.E R80, desc[UR40][R10.64] ;  /* 0x000000280a500981 */ /* 0x020764000c1e1900 */
[----:B-1-3--:R-:W-:Y:S07]  /*4110*/  @!P0 IMAD.U32 R80, RZ, RZ, UR7 ;  /* 0x00000007ff508e24 */ /* 0x00afee000f8e00ff */
.L_x_75:
[----:B-----5:R-:W-:Y:S01]  /*4120*/  @!P4 ISETP.EQ.AND P5, PT, R80, RZ, PT ;  /* 0x000000ff5000c20c */ /* 0x020fe20003fa2270 */
[----:B------:R-:W-:Y:S01]  /*4130*/  @!UPT UIADD3 URZ, UPT, UPT, URZ, URZ, URZ ;  /* 0x000000fffffff290 */ /* 0x000fe2000fffe0ff */
[----:B------:R-:W-:Y:S11]  /*4140*/  @!P4 BRA `(.L_x_76) ;  /* 0x000000000014c947 */ /* 0x000ff60003800000 */
[----:B------:R-:W-:Y:S02]  /*4150*/  LOP3.LUT P0, RZ, R168, 0xff, RZ, 0xc0, !PT ;  /* 0x000000ffa8ff7812 */ /* 0x000fe4000780c0ff */
[----:B------:R-:W-:Y:S04]  /*4160*/  PLOP3.LUT P5, PT, PT, PT, UP0, 0x80, 0x8 ;  /* 0x000000000008781c */ /* 0x000fe80003faf008 */
[----:B------:R-:W-:Y:S07]  /*4170*/  PLOP3.LUT P5, PT, P5, PT, PT, 0x8, 0x80 ;  /* 0x000000000080781c */ /* 0x000fee0002fae170 */
[----:B------:R-:W-:Y:S11]  /*4180*/  @P0 ISETP.EQ.AND P5, PT, R80, RZ, PT ;  /* 0x000000ff5000020c */ /* 0x000ff60003fa2270 */
[----:B------:R-:W-:Y:S02]  /*4190*/  @!UPT UIADD3 URZ, UPT, UPT, URZ, URZ, URZ ;  /* 0x000000fffffff290 */ /* 0x000fe4000fffe0ff */
.L_x_76:
[----:B------:R-:W3:Y:S01]  /*41a0*/  SYNCS.PHASECHK.TRANS64.TRYWAIT P4, [UR6+0x78], R26 ;  /* 0x0000781aff0075a7 */ /* 0x000ee20008081106 */
[----:B------:R-:W-:Y:S01]  /*41b0*/  @P3 SHF.R.U32.HI R27, RZ, 0x10, R21 ;  /* 0x00000010ff1b3819 */ /* 0x000fe20000011615 */
[----:B------:R-:W-:Y:S01]  /*41c0*/  VIADD R29, R29, 0x1 ;  /* 0x000000011d1d7836 */ /* 0x000fe20000000000 */
[----:B------:R-:W5:Y:S08]  /*41d0*/  LDC.64 R14, c[0x0][0xb10] ;  /* 0x0002c400ff0e7b82 */ /* 0x000f700000000a00 */
[----:B------:R-:W2:Y:S08]  /*41e0*/  LDC.64 R10, c[0x0][0xb18] ;  /* 0x0002c600ff0a7b82 */ /* 0x000eb00000000a00 */
[----:B-1----:R-:W1:Y:S08]  /*41f0*/  @!P1 LDC R0, c[0x0][0xb20] ;  /* 0x0002c800ff009b82 */ /* 0x002e700000000800 */
[----:B------:R-:W4:Y:S01]  /*4200*/  @!P1 LDC R3, c[0x0][0xb0c] ;  /* 0x0002c300ff039b82 */ /* 0x000f220000000800 */
[----:B-----5:R-:W-:Y:S05]  /*4210*/  @!P1 IMAD.HI.U32 R14, R13, R14, RZ ;  /* 0x0000000e0d0e9227 */ /* 0x020fea00078e00ff */
[----:B------:R-:W-:Y:S01]  /*4220*/  @!P1 SHF.R.U32.HI R14, RZ, R15, R14 ;  /* 0x0000000fff0e9219 */ /* 0x000fe2000001160e */
[----:B--2---:R-:W-:Y:S01]  /*4230*/  @!P1 IMAD.HI.U32 R11, R8, R11, RZ ;  /* 0x0000000b080b9227 */ /* 0x004fe200078e00ff */
[----:B------:R-:W-:Y:S04]  /*4240*/  @!P1 ISETP.NE.AND P0, PT, R10, 0x1, PT ;  /* 0x000000010a00980c */ /* 0x000fe80003f05270 */
[----:B-1----:R-:W-:Y:S02]  /*4250*/  @!P1 SHF.R.U32.HI R9, RZ, R0, R11 ;  /* 0x00000000ff099219 */ /* 0x002fe4000001160b */
[----:B----4-:R-:W-:Y:S02]  /*4260*/  @!P1 ISETP.NE.AND P2, PT, R3, 0x1, PT ;  /* 0x000000010300980c */ /* 0x010fe40003f45270 */
[----:B------:R-:W-:Y:S02]  /*4270*/  @!P1 SEL R9, R8, R9, !P0 ;  /* 0x0000000908099207 */ /* 0x000fe40004000000 */
[----:B------:R-:W-:Y:S02]  /*4280*/  ELECT P0, URZ, PT ;  /* 0x0000000000ff782f */ /* 0x000fe40003800000 */
[----:B------:R-:W-:Y:S05]  /*4290*/  @!P1 SEL R14, R13, R14, !P2 ;  /* 0x0000000e0d0e9207 */ /* 0x000fea0005000000 */
[----:B------:R-:W-:Y:S02]  /*42a0*/  @!P1 IMAD.IADD R0, R9, 0x1, -R14 ;  /* 0x0000000109009824 */ /* 0x000fe400078e0a0e */
[----:B------:R-:W-:Y:S02]  /*42b0*/  @!P1 IMAD.IADD R9, R14, 0x1, -R9 ;  /* 0x000000010e099824 */ /* 0x000fe400078e0a09 */
[----:B------:R-:W-:Y:S02]  /*42c0*/  @!P1 IMAD R13, R0, R3, R13 ;  /* 0x00000003000d9224 */ /* 0x000fe400078e020d */
[----:B------:R-:W-:Y:S01]  /*42d0*/  @!P1 IMAD R8, R9, R10, R8 ;  /* 0x0000000a09089224 */ /* 0x000fe200078e0208 */
[----:B---3--:R-:W-:Y:S06]  /*42e0*/  @!P4 BRA `(.L_x_77) ;  /* 0x000000300040c947 */ /* 0x008fec0003800000 */
.L_x_134:
[----:B------:R-:W-:Y:S01]  /*42f0*/  PLOP3.LUT P5, PT, P5, P0, PT, 0xf2, 0x2f ;  /* 0x00000000002f781c */ /* 0x000fe20002fa1e72 */
[----:B------:R-:W-:Y:S01]  /*4300*/  UMOV UR14, 0x0 ;  /* 0x00000000000e7882 */ /* 0x000fe20000000000 */
[----:B------:R-:W-:Y:S01]  /*4310*/  LOP3.LUT R30, R30, 0x1, RZ, 0x3c, !PT ;  /* 0x000000011e1e7812 */ /* 0x000fe200078e3cff */
[----:B------:R-:W-:Y:S01]  /*4320*/  UMOV UR15, 0x10000000 ;  /* 0x10000000000f7882 */ /* 0x000fe20000000000 */
[----:B------:R-:W-:Y:S01]  /*4330*/  UMOV UR12, UR36 ;  /* 0x00000024000c7c82 */ /* 0x000fe20008000000 */
[----:B------:R-:W-:Y:S08]  /*4340*/  @P3 R2UR UR36, R27 ;  /* 0x000000001b2432ca */ /* 0x000ff000000e0000 */
[----:B-1----:R-:W-:Y:S01]  /*4350*/  @!P5 IADD3 R3, P0, PT, R32, 0x580, RZ ;  /* 0x000005802003d810 */ /* 0x002fe20007f1e0ff */
[----:B------:R-:W-:Y:S01]  /*4360*/  @!P5 IMAD.SHL.U32 R165, R165, 0x40, RZ ;  /* 0x00000040a5a5d824 */ /* 0x000fe200078e00ff */
[----:B------:R-:W-:Y:S01]  /*4370*/  VOTEU.ALL UP1, P5 ;  /* 0x0000000000ff7886 */ /* 0x000fe20002820000 */
[----:B------:R-:W-:Y:S01]  /*4380*/  @!P5 IMAD.SHL.U32 R167, R167, 0x80, RZ ;  /* 0x00000080a7a7d824 */ /* 0x000fe200078e00ff */
[----:B------:R-:W-:Y:S01]  /*4390*/  @!P5 R2UR UR8, R3 ;  /* 0x000000000308d2ca */ /* 0x000fe200000e0000 */
[----:B------:R-:W-:Y:S01]  /*43a0*/  @!P5 IMAD.X R0, RZ, RZ, R33, P0 ;  /* 0x000000ffff00d224 */ /* 0x000fe200000e0621 */
[----:B------:R-:W-:Y:S01]  /*43b0*/  @!P5 R2UR UR10, R165 ;  /* 0x00000000a50ad2ca */ /* 0x000fe200000e0000 */
[----:B------:R-:W-:Y:S01]  /*43c0*/  @!UP1 UIADD3 UR9, UPT, UPT, UR6, 0x70, URZ ;  /* 0x0000007006099890 */ /* 0x000fe2000fffe0ff */
[----:B------:R-:W-:Y:S01]  /*43d0*/  @!P5 R2UR UR11, R167 ;  /* 0x00000000a70bd2ca */ /* 0x000fe200000e0000 */
[----:B------:R-:W-:Y:S01]  /*43e0*/  IMAD.IADD R165, R8, 0x1, R164 ;  /* 0x0000000108a57824 */ /* 0x000fe200078e02a4 */
[----:B------:R-:W-:Y:S01]  /*43f0*/  @!P5 R2UR UR7, R0 ;  /* 0x000000000007d2ca */ /* 0x000fe200000e0000 */
[----:B------:R-:W-:Y:S01]  /*4400*/  IMAD.IADD R167, R13, 0x1, R166 ;  /* 0x000000010da77824 */ /* 0x000fe200078e02a6 */
[C---:B------:R-:W-:Y:S04]  /*4410*/  ISETP.NE.AND P0, PT, R29.reuse, 0x2, PT ;  /* 0x000000021d00780c */ /* 0x040fe80003f05270 */
[----:B------:R-:W-:Y:S01]  /*4420*/  SEL R3, RZ, 0x1, P0 ;  /* 0x00000001ff037807 */ /* 0x000fe20000000000 */
[----:B------:R-:W-:Y:S01]  /*4430*/  IMAD.U32 R10, RZ, RZ, UR8 ;  /* 0x00000008ff0a7e24 */ /* 0x000fe2000f8e00ff */
[----:B------:R-:W-:Y:S01]  /*4440*/  @!UP1 UIADD3 UR8, UPT, UPT, UR6, 0x200, URZ ;  /* 0x0000020006089890 */ /* 0x000fe2000fffe0ff */
[----:B------:R-:W-:Y:S01]  /*4450*/  SEL R29, R29, RZ, P0 ;  /* 0x000000ff1d1d7207 */ /* 0x000fe20000000000 */
[----:B------:R-:W-:Y:S01]  /*4460*/  VOTEU.ALL UP1, P5 ;  /* 0x0000000000ff7886 */ /* 0x000fe20002820000 */
[----:B------:R-:W-:Y:S02]  /*4470*/  LOP3.LUT R28, R28, R3, RZ, 0x3c, !PT ;  /* 0x000000031c1c7212 */ /* 0x000fe400078e3cff */
[----:B------:R-:W-:Y:S01]  /*4480*/  IMAD.U32 R11, RZ, RZ, UR7 ;  /* 0x00000007ff0b7e24 */ /* 0x000fe2000f8e00ff */
[----:B------:R-:W-:Y:S04]  /*4490*/  @!P5 R2UR UR16, R10 ;  /* 0x000000000a10d2ca */ /* 0x000fe800000e0000 */
[----:B------:R-:W-:Y:S11]  /*44a0*/  @!P5 R2UR UR17, R11 ;  /* 0x000000000b11d2ca */ /* 0x000ff600000e0000 */
[----:B------:R-:W-:Y:S02]  /*44b0*/  @!UPT UIADD3 URZ, UPT, UPT, URZ, URZ, URZ ;  /* 0x000000fffffff290 */ /* 0x000fe4000fffe0ff */
[----:B------:R3:W-:Y:S01]  /*44c0*/  @!UP1 UTMALDG.3D [UR8], [UR16], desc[UR14] ;  /* 0x00000e08100095b4 */ /* 0x0007e20008011000 */
[----:B------:R3:W-:Y:S01]  /*44d0*/  @!P5 SYNCS.ARRIVE.TRANS64.RED.A0TR RZ, [UR6+0x70], R25 ;  /* 0x00007019ffffd9a7 */ /* 0x0007e20008300406 */
[----:B------:R-:W-:Y:S01]  /*44e0*/  UPLOP3.LUT UP1, UPT, UPT, UPT, UPT, 0x80, 0x8 ;  /* 0x000000000008789c */ /* 0x000fe20003f2f070 */
[----:B------:R-:W-:Y:S01]  /*44f0*/  SYNCS.ARRIVE.TRANS64.RED.A1T0 RZ, [UR37], RZ ;  /* 0x000000ffffff79a7 */ /* 0x000fe20008100425 */
[----:B------:R-:W-:Y:S09]  /*4500*/  @P3 BRA `(.L_x_78) ;  /* 0xfffffff400b43947 */ /* 0x000ff2000383ffff */
[----:B------:R-:W-:Y:S07]  /*4510*/  MOV R0, UR6 ;  /* 0x0000000600007c02 */ /* 0x000fee0008000f00 */
.L_x_79:
[----:B-1----:R-:W-:-:S04]  /*4520*/  SHF.L.U32 R3, R30, 0x1f, RZ ;  /* 0x0000001f1e037819 */ /* 0x002fc800000006ff */
[----:B------:R1:W2:Y:S03]  /*4530*/  SYNCS.PHASECHK.TRANS64.TRYWAIT P0, [R0+URZ+0x78], R3 ;  /* 0x00007803000075a7 */ /* 0x0002a600080011ff */
[----:B--2---:R-:W-:Y:S05]  /*4540*/  @!P0 NANOSLEEP.SYNCS 0x989680 ;  /* 0x009896800000895d */ /* 0x004fea0003900000 */
[----:B------:R-:W2:Y:S02]  /*4550*/  @!P0 SYNCS.PHASECHK.TRANS64 P0, [R0+URZ+0x78], R3 ;  /* 0x00007803000085a7 */ /* 0x000ea400080010ff */
[----:B--23--:R-:W-:Y:S05]  /*4560*/  @P0 EXIT ;  /* 0x000000000000094d */ /* 0x00cfea0003800000 */
[----:B------:R-:W-:Y:S05]  /*4570*/  BRA `(.L_x_79) ;  /* 0xfffffffc00e87947 */ /* 0x000fea000383ffff */
.L_x_70:
[----:B------:R-:W-:-:S06]  /*4580*/  UISETP.GE.AND UP1, UPT, UR8, 0x4, UPT ;  /* 0x000000040800788c */ /* 0x000fcc000bf26270 */
[----:B------:R-:W-:-:S13]  /*4590*/  PLOP3.LUT P0, PT, PT, PT, UP1, 0x80, 0x8 ;  /* 0x000000000008781c */ /* 0x000fda0003f0f018 */
[----:B------:R-:W-:Y:S05]  /*45a0*/  @!P0 EXIT ;  /* 0x000000000000894d */ /* 0x000fea0003800000 */
[----:B------:R-:W-:Y:S01]  /*45b0*/  BAR.SYNC.DEFER_BLOCKING 0x6, 0xa0 ;  /* 0x0182800000007b1d */ /* 0x000fe20000010000 */
[C---:B------:R-:W-:Y:S01]  /*45c0*/  IMAD.SHL.U32 R180, R176.reuse, 0x40, RZ ;  /* 0x00000040b0b47824 */ /* 0x040fe200078e00ff */
[C---:B------:R-:W-:Y:S01]  /*45d0*/  R2P PR, R176.reuse, 0x6 ;  /* 0x00000006b0007804 */ /* 0x040fe20000000000 */
[C---:B------:R-:W-:Y:S01]  /*45e0*/  IMAD.SHL.U32 R2, R176.reuse, 0x8, RZ ;  /* 0x00000008b0027824 */ /* 0x040fe200078e00ff */
[----:B------:R-:W-:Y:S01]  /*45f0*/  SHF.L.U32 R79, R176, 0x10, RZ ;  /* 0x00000010b04f7819 */ /* 0x000fe200000006ff */
[----:B------:R-:W-:Y:S01]  /*4600*/  IMAD.MOV.U32 R179, RZ, RZ, 0x10 ;  /* 0x00000010ffb37424 */ /* 0x000fe200078e00ff */
[----:B------:R-:W-:Y:S01]  /*4610*/  UMOV UR43, 0x400 ;  /* 0x00000400002b7882 */ /* 0x000fe20000000000 */
[----:B------:R-:W-:Y:S01]  /*4620*/  LOP3.LUT R3, R180, 0x180, RZ, 0xc0, !PT ;  /* 0x00000180b4037812 */ /* 0x000fe200078ec0ff */
[----:B------:R-:W-:Y:S01]  /*4630*/  ULEA UR43, UR37, UR43, 0x18 ;  /* 0x0000002b252b7291 */ /* 0x000fe2000f8ec0ff */
[----:B------:R-:W1:Y:S01]  /*4640*/  LDC R171, c[0x0][0x370] ;  /* 0x0000dc00ffab7b82 */ /* 0x000e620000000800 */
[----:B------:R-:W-:Y:S01]  /*4650*/  SEL R179, R179, 0xfffffff0, !P1 ;  /* 0xfffffff0b3b37807 */ /* 0x000fe20004800000 */
[----:B------:R-:W-:Y:S01]  /*4660*/  HFMA2 R183, -RZ, RZ, 0, 0 ;  /* 0x00000000ffb77431 */ /* 0x000fe200000001ff */
[----:B------:R-:W-:Y:S01]  /*4670*/  LOP3.LUT R3, R3, 0x30, R2, 0xf8, !PT ;  /* 0x0000003003037812 */ /* 0x000fe200078ef802 */
[----:B------:R-:W-:Y:S01]  /*4680*/  UIADD3 UR4, UPT, UPT, UR43, 0x2200, URZ ;  /* 0x000022002b047890 */ /* 0x000fe2000fffe0ff */
[----:B------:R-:W-:Y:S01]  /*4690*/  LOP3.LUT R79, R79, 0x600000, RZ, 0xc0, !PT ;  /* 0x006000004f4f7812 */ /* 0x000fe200078ec0ff */
[----:B------:R-:W-:Y:S01]  /*46a0*/  IMAD.MOV.U32 R76, RZ, RZ, RZ ;  /* 0x000000ffff4c7224 */ /* 0x000fe200078e00ff */
[----:B------:R-:W-:Y:S01]  /*46b0*/  LOP3.LUT R180, R3, 0x1e40, R180, 0xf8, !PT ;  /* 0x00001e4003b47812 */ /* 0x000fe200078ef8b4 */
[----:B------:R-:W2:Y:S01]  /*46c0*/  LDC R74, c[0x0][0xb0c] ;  /* 0x0002c300ff4a7b82 */ /* 0x000ea20000000800 */
[----:B------:R-:W-:Y:S01]  /*46d0*/  IMAD.MOV.U32 R3, RZ, RZ, 0x20 ;  /* 0x00000020ff037424 */ /* 0x000fe200078e00ff */
[----:B------:R-:W-:Y:S01]  /*46e0*/  CS2R R184, SRZ ;  /* 0x0000000000b87805 */ /* 0x000fe2000001ff00 */
[----:B------:R-:W-:Y:S01]  /*46f0*/  IMAD.MOV.U32 R188, RZ, RZ, RZ ;  /* 0x000000ffffbc7224 */ /* 0x000fe200078e00ff */
[----:B------:R-:W4:Y:S01]  /*4700*/  LDCU.64 UR46, c[0x0][0x348] ;  /* 0x00006900ff2e77ac */ /* 0x000f220008000a00 */
[----:B------:R-:W-:Y:S01]  /*4710*/  VIADD R2, R180, UR43 ;  /* 0x0000002bb4027c36 */ /* 0x000fe20008000000 */
[----:B------:R-:W-:Y:S01]  /*4720*/  SEL R3, R3, 0xffffffe0, !P2 ;  /* 0xffffffe003037807 */ /* 0x000fe20005000000 */
[----:B------:R-:W3:Y:S01]  /*4730*/  LDS R0, [UR43+0x140] ;  /* 0x0001402bff007984 */ /* 0x000ee20008000800 */
[----:B------:R-:W1:Y:S01]  /*4740*/  LDC R169, c[0x0][0xb20] ;  /* 0x0002c800ffa97b82 */ /* 0x000e620000000800 */
[----:B------:R-:W-:Y:S01]  /*4750*/  IMAD.U32 R186, RZ, RZ, UR4 ;  /* 0x00000004ffba7e24 */ /* 0x000fe2000f8e00ff */
[----:B------:R-:W-:Y:S01]  /*4760*/  SHF.R.U32.HI R4, RZ, 0x4, R3 ;  /* 0x00000004ff047819 */ /* 0x000fe20000011603 */
[--C-:B------:R-:W-:Y:S01]  /*4770*/  IMAD.IADD R178, R3, 0x1, R2.reuse ;  /* 0x0000000103b27824 */ /* 0x100fe200078e0202 */
[----:B------:R-:W1:Y:S02]  /*4780*/  LDCU.64 UR38, c[0x0][0x888] ;  /* 0x00011100ff2677ac */ /* 0x000e640008000a00 */
[C---:B------:R-:W-:Y:S01]  /*4790*/  LEA.HI R177, R179.reuse, R4, RZ, 0x1c ;  /* 0x00000004b3b17211 */ /* 0x040fe200078fe0ff */
[----:B------:R-:W-:Y:S01]  /*47a0*/  IMAD.IADD R179, R179, 0x1, R2 ;  /* 0x00000001b3b37824 */ /* 0x000fe200078e0202 */
[----:B------:R-:W1:Y:S01]  /*47b0*/  LDC R73, c[0x0][0xb30] ;  /* 0x0002cc00ff497b82 */ /* 0x000e620000000800 */
[----:B------:R-:W-:Y:S01]  /*47c0*/  UIADD3 UR42, UPT, UPT, UR43, 0x200, URZ ;  /* 0x000002002b2a7890 */ /* 0x000fe2000fffe0ff */
[----:B------:R-:W-:-:S06]  /*47d0*/  LEA R177, R177, R2, 0x4 ;  /* 0x00000002b1b17211 */ /* 0x000fcc00078e20ff */
[----:B------:R-:W1:Y:S08]  /*47e0*/  LDC.64 R158, c[0x0][0xb10] ;  /* 0x0002c400ff9e7b82 */ /* 0x000e700000000a00 */
[----:B------:R-:W1:Y:S08]  /*47f0*/  LDC.64 R70, c[0x0][0xb18] ;  /* 0x0002c600ff467b82 */ /* 0x000e700000000a00 */
[----:B------:R-:W1:Y:S01]  /*4800*/  LDC.64 R154, c[0x0][0x888] ;  /* 0x00022200ff9a7b82 */ /* 0x000e620000000a00 */
[----:B---3--:R-:W-:-:S07]  /*4810*/  IMAD.IADD R79, R0, 0x1, R79 ;  /* 0x00000001004f7824 */ /* 0x008fce00078e024f */
[----:B------:R-:W3:Y:S08]  /*4820*/  LDC.64 R68, c[0x0][0xb28] ;  /* 0x0002ca00ff447b82 */ /* 0x000ef00000000a00 */
[----:B------:R-:W1:Y:S08]  /*4830*/  LDC.64 R156, c[0x0][0x890] ;  /* 0x00022400ff9c7b82 */ /* 0x000e700000000a00 */
[----:B------:R-:W1:Y:S08]  /*4840*/  LDC.64 R152, c[0x0][0x8b0] ;  /* 0x00022c00ff987b82 */ /* 0x000e700000000a00 */
[----:B------:R-:W1:Y:S08]  /*4850*/  LDC.64 R146, c[0x0][0x8a8] ;  /* 0x00022a00ff927b82 */ /* 0x000e700000000a00 */
[----:B--2-4-:R-:W1:Y:S02]  /*4860*/  LDC R170, c[0x0][0x374] ;  /* 0x0000dd00ffaa7b82 */ /* 0x014e640000000800 */
.L_x_97:
[----:B------:R-:W-:Y:S02]  /*4870*/  LEA R0, R188, UR43, 0x3 ;  /* 0x0000002bbc007c11 */ /* 0x000fe4000f8e18ff */
[----:B------:R-:W-:Y:S02]  /*4880*/  SHF.L.U32 R3, R184, 0x1f, RZ ;  /* 0x0000001fb8037819 */ /* 0x000fe400000006ff */
[----:B------:R-:W-:Y:S02]  /*4890*/  LEA R16, R188, UR43, 0x4 ;  /* 0x0000002bbc107c11 */ /* 0x000fe4000f8e20ff */
[----:B--2---:R-:W2:Y:S02]  /*48a0*/  SYNCS.PHASECHK.TRANS64.TRYWAIT P0, [R0+URZ+0x90], R3 ;  /* 0x00009003000075a7 */ /* 0x004ea400080011ff */
[----:B-12---:R-:W-:Y:S05]  /*48b0*/  @!P0 BRA `(.L_x_80) ;  /* 0x0000002800e48947 */ /* 0x006fea0003800000 */
.L_x_135:
[----:B------:R-:W4:Y:S01]  /*48c0*/  LDC.64 R12, c[0x0][0xb10] ;  /* 0x0002c400ff0c7b82 */ /* 0x000f220000000a00 */
[----:B------:R-:W3:Y:S01]  /*48d0*/  LDS.128 R16, [R16+0x120] ;  /* 0x0001200010107984 */ /* 0x000ee20000000c00 */
[----:B-1----:R-:W-:Y:S01]  /*48e0*/  ISETP.NE.AND P1, PT, R73, 0x1, PT ;  /* 0x000000014900780c */ /* 0x002fe20003f25270 */
[----:B--2---:R-:W-:Y:S01]  /*48f0*/  VIADD R0, R0, 0xa0 ;  /* 0x000000a000007836 */ /* 0x004fe20000000000 */
[----:B------:R-:W-:Y:S04]  /*4900*/  ISETP.GE.AND P0, PT, R72, 0x1, PT ;  /* 0x000000014800780c */ /* 0x000fe80003f06270 */
[----:B------:R-:W1:Y:S01]  /*4910*/  LDC.64 R10, c[0x0][0xb18] ;  /* 0x0002c600ff0a7b82 */ /* 0x000e620000000a00 */
[----:B------:R-:W-:Y:S01]  /*4920*/  PRMT R0, RZ, 0x654, R0 ;  /* 0x00000654ff007816 */ /* 0x000fe20000000000 */
[----:B------:R-:W-:Y:S01]  /*4930*/  @!PT LDS RZ, [RZ] ;  /* 0x00000000fffff984 */ /* 0x000fe20000000800 */
[----:B------:R-:W-:Y:S01]  /*4940*/  @!PT LDS RZ, [RZ] ;  /* 0x00000000fffff984 */ /* 0x000fe20000000800 */
[----:B------:R-:W-:Y:S01]  /*4950*/  @!PT LDS RZ, [RZ] ;  /* 0x00000000fffff984 */ /* 0x000fe20000000800 */
[----:B------:R-:W-:Y:S01]  /*4960*/  @!PT LDS RZ, [RZ] ;  /* 0x00000000fffff984 */ /* 0x000fe20000000800 */
[----:B------:R2:W-:Y:S06]  /*4970*/  MEMBAR.ALL.CTA ;  /* 0x0000000000007992 */ /* 0x0005ec0000008000 */
[----:B--2---:R-:W2:Y:S01]  /*4980*/  FENCE.VIEW.ASYNC.S ;  /* 0x00000000000073c6 */ /* 0x004ea20000000000 */
[----:B------:R-:W1:Y:S08]  /*4990*/  @!P1 LDC R14, c[0x0][0xb20] ;  /* 0x0002c800ff0e9b82 */ /* 0x000e700000000800 */
[----:B------:R-:W1:Y:S01]  /*49a0*/  @!P1 LDC R9, c[0x0][0xb0c] ;  /* 0x0002c300ff099b82 */ /* 0x000e620000000800 */
[----:B--2---:R2:W-:Y:S01]  /*49b0*/  SYNCS.ARRIVE.TRANS64.RED.A1T0 RZ, [R0+URZ], RZ ;  /* 0x000000ff00ff79a7 */ /* 0x0045e200081004ff */
[----:B---3--:R-:W-:Y:S04]  /*49c0*/  LOP3.LUT P4, RZ, R18, 0x1, RZ, 0xc0, !PT ;  /* 0x0000000112ff7812 */ /* 0x008fe8000788c0ff */
[----:B------:R-:W-:Y:S09]  /*49d0*/  P2R R187, PR, RZ, 0x10 ;  /* 0x00000010ffbb7803 */ /* 0x000ff20000000000 */
[----:B------:R-:W-:Y:S02]  /*49e0*/  @P4 MOV R77, R16 ;  /* 0x00000010004d4202 */ /* 0x000fe40000000f00 */
[----:B------:R-:W-:Y:S01]  /*49f0*/  @P4 LOP3.LUT R75, R17, 0xffff, RZ, 0xc0, !PT ;  /* 0x0000ffff114b4812 */ /* 0x000fe200078ec0ff */
[----:B--2-4-:R-:W-:Y:S06]  /*4a00*/  @!P0 BRA `(.L_x_81) ;  /* 0x0000000000a48947 */ /* 0x014fec0003800000 */
[----:B------:R-:W-:Y:S01]  /*4a10*/  IMAD.HI.U32 R22, R170, R71, RZ ;  /* 0x00000047aa167227 */ /* 0x000fe200078e00ff */
[----:B------:R-:W-:Y:S02]  /*4a20*/  ISETP.NE.AND P0, PT, R70, 0x1, PT ;  /* 0x000000014600780c */ /* 0x000fe40003f05270 */
[----:B------:R-:W-:Y:S01]  /*4a30*/  ISETP.NE.AND P2, PT, R72, 0x1, PT ;  /* 0x000000014800780c */ /* 0x000fe20003f45270 */
[-C--:B------:R-:W-:Y:S01]  /*4a40*/  IMAD.HI.U32 R20, R171, R158.reuse, RZ ;  /* 0x0000009eab147227 */ /* 0x080fe200078e00ff */
[----:B------:R-:W-:Y:S02]  /*4a50*/  SHF.R.U32.HI R21, RZ, R169, R22 ;  /* 0x000000a9ff157219 */ /* 0x000fe40000011616 */
[----:B------:R-:W-:Y:S01]  /*4a60*/  ISETP.NE.AND P3, PT, R74, 0x1, PT ;  /* 0x000000014a00780c */ /* 0x000fe20003f65270 */
[----:B------:R-:W-:Y:S01]  /*4a70*/  IMAD.HI.U32 R26, R75, R71, RZ ;  /* 0x000000474b1a7227 */ /* 0x000fe200078e00ff */
[----:B------:R-:W-:Y:S02]  /*4a80*/  SHF.R.U32.HI R20, RZ, R159, R20 ;  /* 0x0000009fff147219 */ /* 0x000fe40000011614 */
[----:B------:R-:W-:Y:S01]  /*4a90*/  SEL R3, R170, R21, !P0 ;  /* 0x00000015aa037207 */ /* 0x000fe20004000000 */
[----:B------:R-:W-:Y:S01]  /*4aa0*/  IMAD.HI.U32 R24, R77, R158, RZ ;  /* 0x0000009e4d187227 */ /* 0x000fe200078e00ff */
[----:B------:R-:W-:Y:S03]  /*4ab0*/  SEL R7, R171, R20, !P3 ;  /* 0x00000014ab077207 */ /* 0x000fe60005800000 */
[-C--:B------:R-:W-:Y:S01]  /*4ac0*/  IMAD.HI.U32 R20, R3, R68.reuse, RZ ;  /* 0x0000004403147227 */ /* 0x080fe200078e00ff */
[----:B------:R-:W-:Y:S03]  /*4ad0*/  SHF.R.U32.HI R24, RZ, R159, R24 ;  /* 0x0000009fff187219 */ /* 0x000fe60000011618 */
[----:B------:R-:W-:Y:S01]  /*4ae0*/  IMAD.HI.U32 R22, R7, R68, RZ ;  /* 0x0000004407167227 */ /* 0x000fe200078e00ff */
[----:B------:R-:W-:Y:S02]  /*4af0*/  @P2 SHF.R.U32.HI R3, RZ, R69, R20 ;  /* 0x00000045ff032219 */ /* 0x000fe40000011614 */
[----:B------:R-:W-:Y:S02]  /*4b00*/  SHF.R.U32.HI R20, RZ, R169, R26 ;  /* 0x000000a9ff147219 */ /* 0x000fe4000001161a */
[----:B------:R-:W-:Y:S01]  /*4b10*/  @P2 SHF.R.U32.HI R7, RZ, R69, R22 ;  /* 0x00000045ff072219 */ /* 0x000fe20000011616 */
[C---:B------:R-:W-:Y:S01]  /*4b20*/  IMAD R2, R72.reuse, R3, RZ ;  /* 0x0000000348027224 */ /* 0x040fe200078e02ff */
[----:B------:R-:W-:Y:S02]  /*4b30*/  SEL R5, R75, R20, !P0 ;  /* 0x000000144b057207 */ /* 0x000fe40004000000 */
[----:B------:R-:W-:Y:S01]  /*4b40*/  SEL R3, R77, R24, !P3 ;  /* 0x000000184d037207 */ /* 0x000fe20005800000 */
[----:B------:R-:W-:Y:S01]  /*4b50*/  IMAD R4, R72, R7, RZ ;  /* 0x0000000748047224 */ /* 0x000fe200078e02ff */
[C---:B------:R-:W-:Y:S01]  /*4b60*/  ISETP.GE.AND P0, PT, R5.reuse, R2, PT ;  /* 0x000000020500720c */ /* 0x040fe20003f06270 */
[----:B------:R-:W-:Y:S03]  /*4b70*/  IMAD.HI.U32 R6, R5, R68, RZ ;  /* 0x0000004405067227 */ /* 0x000fe600078e00ff */
[----:B------:R-:W-:Y:S01]  /*4b80*/  ISETP.GE.OR P0, PT, R3, R4, P0 ;  /* 0x000000040300720c */ /* 0x000fe20000706670 */
[----:B------:R-:W-:Y:S01]  /*4b90*/  IMAD.MOV R4, RZ, RZ, -R3 ;  /* 0x000000ffff047224 */ /* 0x000fe200078e0a03 */
[-C--:B------:R-:W-:Y:S03]  /*4ba0*/  SHF.R.U32.HI R6, RZ, R69.reuse, R6 ;  /* 0x00000045ff067219 */ /* 0x080fe60000011606 */
[----:B------:R-:W-:Y:S01]  /*4bb0*/  IMAD R77, R74, R4, R77 ;  /* 0x000000044a4d7224 */ /* 0x000fe200078e024d */
[----:B------:R-:W-:Y:S05]  /*4bc0*/  SEL R15, R5, R6, !P2 ;  /* 0x00000006050f7207 */ /* 0x000fea0005000000 */
[----:B------:R-:W-:Y:S02]  /*4bd0*/  IMAD.MOV R6, RZ, RZ, -R15 ;  /* 0x000000ffff067224 */ /* 0x000fe400078e0a0f */
[C---:B------:R-:W-:Y:S04]  /*4be0*/  @!P0 IMAD.HI.U32 R2, R3.reuse, R68, RZ ;  /* 0x0000004403028227 */ /* 0x040fe800078e00ff */
[----:B------:R-:W-:Y:S01]  /*4bf0*/  IMAD R6, R72, R6, R5 ;  /* 0x0000000648067224 */ /* 0x000fe200078e0205 */
[----:B------:R-:W-:Y:S04]  /*4c00*/  @!P0 SHF.R.U32.HI R2, RZ, R69, R2 ;  /* 0x00000045ff028219 */ /* 0x000fe80000011602 */
[----:B------:R-:W-:Y:S02]  /*4c10*/  @!P0 SEL R0, R3, R2, !P2 ;  /* 0x0000000203008207 */ /* 0x000fe40005000000 */
[----:B------:R-:W-:Y:S02]  /*4c20*/  IADD3 R2, PT, PT, -R5, RZ, RZ ;  /* 0x000000ff05027210 */ /* 0x000fe40007ffe1ff */
[----:B------:R-:W-:Y:S01]  /*4c30*/  @!P0 IADD3 R8, PT, PT, R15, -R0, RZ ;  /* 0x800000000f088210 */ /* 0x000fe20007ffe0ff */
[----:B------:R-:W-:Y:S02]  /*4c40*/  @!P0 IMAD R0, R7, R6, R0 ;  /* 0x0000000607008224 */ /* 0x000fe400078e0200 */
[----:B------:R-:W-:Y:S02]  /*4c50*/  IMAD R75, R70, R2, R75 ;  /* 0x00000002464b7224 */ /* 0x000fe400078e024b */
[----:B------:R-:W-:Y:S02]  /*4c60*/  @!P0 IMAD R5, R8, R72, R3 ;  /* 0x0000004808058224 */ /* 0x000fe400078e0203 */
[----:B------:R-:W-:Y:S04]  /*4c70*/  @!P0 IMAD.MOV.U32 R3, RZ, RZ, R0 ;  /* 0x000000ffff038224 */ /* 0x000fe800078e0000 */
[----:B------:R-:W-:Y:S02]  /*4c80*/  IMAD R77, R3, R74, R77 ;  /* 0x0000004a034d7224 */ /* 0x000fe400078e024d */
[----:B------:R-:W-:Y:S07]  /*4c90*/  IMAD R75, R5, R70, R75 ;  /* 0x00000046054b7224 */ /* 0x000fee00078e024b */
.L_x_81:
[----:B------:R-:W-:Y:S01]  /*4ca0*/  @!P1 IMAD.HI.U32 R0, R77, R12, RZ ;  /* 0x0000000c4d009227 */ /* 0x000fe200078e00ff */
[----:B-1----:R-:W-:Y:S01]  /*4cb0*/  @!P1 ISETP.NE.AND P0, PT, R10, 0x1, PT ;  /* 0x000000010a00980c */ /* 0x002fe20003f05270 */
[----:B------:R-:W-:Y:S01]  /*4cc0*/  ULOP3.LUT UP0, URZ, UR42, 0x1b0, URZ, 0xc0, !UPT ;  /* 0x000001b02aff7892 */ /* 0x000fe2000f80c0ff */
[----:B------:R-:W-:Y:S01]  /*4cd0*/  @!P1 ISETP.NE.AND P2, PT, R9, 0x1, PT ;  /* 0x000000010900980c */ /* 0x000fe20003f45270 */
[----:B------:R-:W-:Y:S01]  /*4ce0*/  @!P1 IMAD.HI.U32 R3, R75, R11, RZ ;  /* 0x0000000b4b039227 */ /* 0x000fe200078e00ff */
[----:B------:R-:W-:Y:S02]  /*4cf0*/  @!P1 SHF.R.U32.HI R0, RZ, R13, R0 ;  /* 0x0000000dff009219 */ /* 0x000fe40000011600 */
[----:B------:R-:W-:Y:S01]  /*4d00*/  @P4 SHF.R.U32.HI R182, RZ, 0x10, R17 ;  /* 0x00000010ffb64819 */ /* 0x000fe20000011611 */
[----:B------:R-:W-:Y:S01]  /*4d10*/  VIADD R188, R188, 0x1 ;  /* 0x00000001bcbc7836 */ /* 0x000fe20000000000 */
[----:B------:R-:W-:Y:S02]  /*4d20*/  @!P1 SHF.R.U32.HI R2, RZ, R14, R3 ;  /* 0x0000000eff029219 */ /* 0x000fe40000011603 */
[----:B------:R-:W-:Y:S02]  /*4d30*/  @!P1 SEL R3, R77, R0, !P2 ;  /* 0x000000004d039207 */ /* 0x000fe40005000000 */
[----:B------:R-:W-:Y:S05]  /*4d40*/  @!P1 SEL R2, R75, R2, !P0 ;  /* 0x000000024b029207 */ /* 0x000fea0004000000 */
[----:B------:R-:W-:Y:S02]  /*4d50*/  @!P1 IMAD.IADD R0, R2, 0x1, -R3 ;  /* 0x0000000102009824 */ /* 0x000fe400078e0a03 */
[----:B------:R-:W-:Y:S02]  /*4d60*/  @!P1 IMAD.IADD R2, R3, 0x1, -R2 ;  /* 0x0000000103029824 */ /* 0x000fe400078e0a02 */
[----:B------:R-:W-:Y:S02]  /*4d70*/  @!P1 IMAD R77, R0, R9, R77 ;  /* 0x00000009004d9224 */ /* 0x000fe400078e024d */
[----:B------:R-:W-:Y:S01]  /*4d80*/  @!P1 IMAD R75, R2, R10, R75 ;  /* 0x0000000a024b9224 */ /* 0x000fe200078e024b */
[----:B------:R-:W-:Y:S06]  /*4d90*/  BRA.U !UP0, `(.L_x_82) ;  /* 0x0000000108407547 */ /* 0x000fec000b800000 */
[----:B------:R-:W1:Y:S01]  /*4da0*/  LDCU.64 UR8, c[0x4][0x80] ;  /* 0x01001000ff0877ac */ /* 0x000e620008000a00 */
[----:B------:R-:W-:Y:S01]  /*4db0*/  MOV R3, 0x0 ;  /* 0x0000000000037802 */ /* 0x000fe20000000f00 */
[----:B------:R-:W-:Y:S02]  /*4dc0*/  HFMA2 R12, -RZ, RZ, 0, 5.9604644775390625e-08 ;  /* 0x00000001ff0c7431 */ /* 0x000fe400000001ff */
[----:B------:R-:W-:Y:S02]  /*4dd0*/  IMAD.MOV.U32 R8, RZ, RZ, 0x70 ;  /* 0x00000070ff087424 */ /* 0x000fe400078e00ff */
[----:B------:R-:W-:Y:S01]  /*4de0*/  IMAD.MOV.U32 R13, RZ, RZ, RZ ;  /* 0x000000ffff0d7224 */ /* 0x000fe200078e00ff */
[----:B------:R-:W2:Y:S01]  /*4df0*/  LDCU.64 UR6, c[0x4][0x88] ;  /* 0x01001100ff0677ac */ /* 0x000ea20008000a00 */
[----:B------:R-:W3:Y:S01]  /*4e00*/  LDC.64 R2, c[0x4][R3] ;  /* 0x0100000003027b82 */ /* 0x000ee20000000a00 */
[----:B------:R-:W4:Y:S01]  /*4e10*/  LDCU.64 UR4, c[0x4][0x8] ;  /* 0x01000100ff0477ac */ /* 0x000f220008000a00 */
[----:B-1----:R-:W-:Y:S01]  /*4e20*/  MOV R5, UR9 ;  /* 0x0000000900057c02 */ /* 0x002fe20008000f00 */
[----:B------:R-:W-:Y:S01]  /*4e30*/  IMAD.U32 R4, RZ, RZ, UR8 ;  /* 0x00000008ff047e24 */ /* 0x000fe2000f8e00ff */
[----:B--2---:R-:W-:Y:S01]  /*4e40*/  MOV R7, UR7 ;  /* 0x0000000700077c02 */ /* 0x004fe20008000f00 */
[----:B------:R-:W-:Y:S01]  /*4e50*/  IMAD.U32 R6, RZ, RZ, UR6 ;  /* 0x00000006ff067e24 */ /* 0x000fe2000f8e00ff */
[----:B----4-:R-:W-:Y:S01]  /*4e60*/  MOV R11, UR5 ;  /* 0x00000005000b7c02 */ /* 0x010fe20008000f00 */
[----:B------:R-:W-:Y:S02]  /*4e70*/  IMAD.U32 R10, RZ, RZ, UR4 ;  /* 0x00000004ff0a7e24 */ /* 0x000fe4000f8e00ff */
[----:B------:R-:W-:Y:S07]  /*4e80*/  LEPC R20, `(.L_x_82) ;  /* 0x000000001014794e */ /* 0x000fee0000000000 */
[----:B---3-5:R-:W-:Y:S05]  /*4e90*/  CALL.ABS.NOINC R2 ;  /* 0x0000000002007343 */ /* 0x028fea0003c00000 */
.L_x_82:
[----:B------:R-:W-:Y:S01]  /*4ea0*/  LOP3.LUT P0, RZ, R186, 0x1b0, RZ, 0xc0, !PT ;  /* 0x000001b0baff7812 */ /* 0x000fe2000780c0ff */
[----:B------:R-:W-:Y:S11]  /*4eb0*/  BSSY.RECONVERGENT B6, `(.L_x_83) ;  /* 0x0000013000067945 */ /* 0x000ff60003800200 */
[----:B------:R-:W-:Y:S01]  /*4ec0*/  @!UPT UIADD3 URZ, UPT, UPT, URZ, URZ, URZ ;  /* 0x000000fffffff290 */ /* 0x000fe2000fffe0ff */
[----:B------:R-:W-:Y:S05]  /*4ed0*/  @!P0 BRA `(.L_x_84) ;  /* 0x0000000000408947 */ /* 0x000fea0003800000 */
        /* <DEDUP_REMOVED lines=16> */
.L_x_84:
[----:B------:R-:W-:Y:S05]  /*4fe0*/  BSYNC.RECONVERGENT B6 ;  /* 0x0000000000067941 */ /* 0x000fea0003800200 */
.L_x_83:
[----:B------:R-:W-:Y:S01]  /*4ff0*/  ISETP.NE.U32.AND P3, PT, R156, RZ, PT ;  /* 0x000000ff9c00720c */ /* 0x000fe20003f65070 */
[----:B------:R-:W-:Y:S01]  /*5000*/  UISETP.NE.AND UP1, UPT, UR44, URZ, UPT ;  /* 0x000000ff2c00728c */ /* 0x000fe2000bf25270 */
[----:B------:R-:W-:Y:S02]  /*5010*/  ISETP.NE.U32.AND P4, PT, R152, RZ, PT ;  /* 0x000000ff9800720c */ /* 0x000fe40003f85070 */
[----:B------:R-:W-:Y:S02]  /*5020*/  ISETP.NE.AND.EX P3, PT, R157, RZ, PT, P3 ;  /* 0x000000ff9d00720c */ /* 0x000fe40003f65330 */
[----:B------:R-:W-:Y:S02]  /*5030*/  PLOP3.LUT P1, PT, PT, PT, PT, 0x8, 0x80 ;  /* 0x000000000080781c */ /* 0x000fe40003f2e170 */
[----:B------:R-:W-:Y:S02]  /*5040*/  PLOP3.LUT P0, PT, PT, PT, UP1, 0x80, 0x8 ;  /* 0x000000000008781c */ /* 0x000fe40003f0f018 */
[----:B------:R-:W-:Y:S02]  /*5050*/  ISETP.NE.AND.EX P4, PT, R153, RZ, PT, P4 ;  /* 0x000000ff9900720c */ /* 0x000fe40003f85340 */
[----:B------:R-:W1:Y:S09]  /*5060*/  @UP1 LDCU.64 UR4, c[0x0][0x888] ;  /* 0x00011100ff0417ac */ /* 0x000e720008000a00 */
[----:B------:R-:W-:Y:S01]  /*5070*/  @P0 PLOP3.LUT P1, PT, P3, PT, PT, 0x80, 0x8 ;  /* 0x000000000008081c */ /* 0x000fe20001f2f070 */
[----:B-1----:R-:W-:Y:S04]  /*5080*/  @UP1 UISETP.NE.U32.AND UP0, UPT, UR4, URZ, UPT ;  /* 0x000000ff0400128c */ /* 0x002fe8000bf05070 */
[----:B------:R-:W-:Y:S04]  /*5090*/  @UP1 UISETP.NE.AND.EX UP0, UPT, UR5, URZ, UPT, UP0 ;  /* 0x000000ff0500128c */ /* 0x000fe8000bf05300 */
[----:B------:R-:W-:Y:S01]  /*50a0*/  @UP1 USEL UR4, URZ, 0xffffffff, UP0 ;  /* 0xffffffffff041887 */ /* 0x000fe20008000000 */
[----:B------:R-:W-:Y:S11]  /*50b0*/  @!P3 BRA `(.L_x_85) ;  /* 0x00000000002cb947 */ /* 0x000ff60003800000 */
[----:B------:R-:W-:Y:S01]  /*50c0*/  ISETP.NE.U32.AND P2, PT, R154, RZ, PT ;  /* 0x000000ff9a00720c */ /* 0x000fe20003f45070 */
[----:B------:R-:W-:Y:S03]  /*50d0*/  IMAD.MOV.U32 R168, RZ, RZ, 0x1 ;  /* 0x00000001ffa87424 */ /* 0x000fe600078e00ff */
[----:B------:R-:W-:Y:S11]  /*50e0*/  ISETP.NE.AND.EX P2, PT, R155, RZ, PT, P2 ;  /* 0x000000ff9b00720c */ /* 0x000ff60003f45320 */
[----:B------:R-:W-:Y:S02]  /*50f0*/  @!UPT UIADD3 URZ, UPT, UPT, URZ, URZ, URZ ;  /* 0x000000fffffff290 */ /* 0x000fe4000fffe0ff */
[----:B------:R-:W1:Y:S01]  /*5100*/  @P2 LDC.64 R2, c[0x0][0x888] ;  /* 0x00022200ff022b82 */ /* 0x000e620000000a00 */
[----:B------:R-:W-:Y:S04]  /*5110*/  @P2 IMAD R0, R156, UR36, RZ ;  /* 0x000000249c002c24 */ /* 0x000fe8000f8e02ff */
[----:B-1----:R-:W-:Y:S04]  /*5120*/  @P2 IMAD.WIDE R2, R0, 0x4, R2 ;  /* 0x0000000400022825 */ /* 0x002fe800078e0202 */
[----:B------:R-:W-:Y:S01]  /*5130*/  HFMA2 R0, -RZ, RZ, 0, 5.9604644775390625e-08 ;  /* 0x00000001ff007431 */ /* 0x000fe200000001ff */
[----:B-----5:R1:W5:Y:S04]  /*5140*/  @P2 LDG.E R80, desc[UR40][R2.64] ;  /* 0x0000002802502981 */ /* 0x020368000c1e1900 */
[----:B------:R-:W-:Y:S01]  /*5150*/  @!P2 PRMT R168, R0, 0x7610, R168 ;  /* 0x0000761000a8a816 */ /* 0x000fe200000000a8 */
[----:B-1----:R-:W2:Y:S06]  /*5160*/  @!P2 LDC R80, c[0x0][0x880] ;  /* 0x00022000ff50ab82 */ /* 0x002eac0000000800 */
.L_x_85:
[----:B------:R-:W-:Y:S05]  /*5170*/  @!P4 BRA `(.L_x_86) ;  /* 0x000000000020c947 */ /* 0x000fea0003800000 */
[----:B------:R-:W-:Y:S04]  /*5180*/  ISETP.NE.U32.AND P2, PT, R146, RZ, PT ;  /* 0x000000ff9200720c */ /* 0x000fe80003f45070 */
[----:B------:R-:W-:Y:S11]  /*5190*/  ISETP.NE.AND.EX P2, PT, R147, RZ, PT, P2 ;  /* 0x000000ff9300720c */ /* 0x000ff60003f45320 */
[----:B------:R-:W-:Y:S02]  /*51a0*/  @!UPT UIADD3 URZ, UPT, UPT, URZ, URZ, URZ ;  /* 0x000000fffffff290 */ /* 0x000fe4000fffe0ff */
[----:B------:R-:W1:Y:S01]  /*51b0*/  @P2 LDC.64 R2, c[0x0][0x8a8] ;  /* 0x00022a00ff022b82 */ /* 0x000e620000000a00 */
[----:B------:R-:W-:Y:S04]  /*51c0*/  @P2 IMAD R0, R152, UR36, RZ ;  /* 0x0000002498002c24 */ /* 0x000fe8000f8e02ff */
[----:B-1----:R-:W-:Y:S05]  /*51d0*/  @P2 IMAD.WIDE R2, R0, 0x4, R2 ;  /* 0x0000000400022825 */ /* 0x002fea00078e0202 */
[----:B-----5:R1:W5:Y:S02]  /*51e0*/  @P2 LDG.E R78, desc[UR40][R2.64] ;  /* 0x00000028024e2981 */ /* 0x020364000c1e1900 */
[----:B-1----:R-:W3:Y:S02]  /*51f0*/  @!P2 LDC R78, c[0x0][0x8a0] ;  /* 0x00022800ff4eab82 */ /* 0x002ee40000000800 */
.L_x_86:
[----:B--2--5:R-:W-:Y:S01]  /*5200*/  @P0 ISETP.NE.AND P4, PT, R80, RZ, PT ;  /* 0x000000ff5000020c */ /* 0x024fe20003f85270 */
[----:B------:R-:W-:Y:S01]  /*5210*/  IMAD.U32 R0, RZ, RZ, UR4 ;  /* 0x00000004ff007e24 */ /* 0x000fe2000f8e00ff */
[----:B------:R-:W-:Y:S01]  /*5220*/  @P0 LOP3.LUT P2, RZ, R168, 0xff, RZ, 0xc0, !PT ;  /* 0x000000ffa8ff0812 */ /* 0x000fe2000784c0ff */
[----:B------:R-:W-:Y:S01]  /*5230*/  BSSY B1, `(.L_x_87) ;  /* 0x000003d000017945 */ /* 0x000fe20003800000 */
[----:B------:R-:W-:Y:S01]  /*5240*/  @P0 SEL R3, RZ, 0xffffffff, P4 ;  /* 0xffffffffff030807 */ /* 0x000fe20002000000 */
[C---:B------:R-:W-:Y:S01]  /*5250*/  IMAD R64, R76.reuse, 0x40, R79 ;  /* 0x000000404c407824 */ /* 0x040fe200078e024f */
[----:B------:R-:W-:Y:S02]  /*5260*/  LEA R148, R76, UR43, 0x3 ;  /* 0x0000002b4c947c11 */ /* 0x000fe4000f8e18ff */
[----:B------:R-:W-:Y:S02]  /*5270*/  CS2R R102, SRZ ;  /* 0x0000000000667805 */ /* 0x000fe4000001ff00 */
[----:B------:R-:W-:Y:S02]  /*5280*/  @P1 SEL R3, R0, R3, !P2 ;  /* 0x0000000300031207 */ /* 0x000fe40005000000 */
[----:B------:R-:W-:Y:S02]  /*5290*/  CS2R R100, SRZ ;  /* 0x0000000000647805 */ /* 0x000fe4000001ff00 */
[----:B------:R-:W-:Y:S02]  /*52a0*/  SHF.L.U32 R5, R185, 0x1f, RZ ;  /* 0x0000001fb9057819 */ /* 0x000fe400000006ff */
[----:B------:R-:W-:Y:S02]  /*52b0*/  CS2R R98, SRZ ;  /* 0x0000000000627805 */ /* 0x000fe4000001ff00 */
[----:B------:R-:W-:Y:S02]  /*52c0*/  @P0 LOP3.LUT R3, R3, 0x1, RZ, 0xc0, !PT ;  /* 0x0000000103030812 */ /* 0x000fe400078ec0ff */
[----:B------:R-:W-:Y:S02]  /*52d0*/  CS2R R96, SRZ ;  /* 0x0000000000607805 */ /* 0x000fe4000001ff00 */
[----:B------:R-:W-:Y:S02]  /*52e0*/  PLOP3.LUT P5, PT, PT, PT, PT, 0x8, 0x80 ;  /* 0x000000000080781c */ /* 0x000fe40003fae170 */
[----:B------:R-:W-:Y:S02]  /*52f0*/  CS2R R94, SRZ ;  /* 0x00000000005e7805 */ /* 0x000fe4000001ff00 */
[----:B------:R-:W-:Y:S02]  /*5300*/  ISETP.NE.U32.OR P1, PT, R3, 0x1, !P0 ;  /* 0x000000010300780c */ /* 0x000fe40004725470 */
[----:B------:R-:W-:Y:S02]  /*5310*/  CS2R R92, SRZ ;  /* 0x00000000005c7805 */ /* 0x000fe4000001ff00 */
[----:B------:R-:W-:Y:S02]  /*5320*/  CS2R R90, SRZ ;  /* 0x00000000005a7805 */ /* 0x000fe4000001ff00 */
[----:B------:R-:W-:Y:S07]  /*5330*/  CS2R R88, SRZ ;  /* 0x0000000000587805 */ /* 0x000fee000001ff00 */
[----:B------:R-:W-:Y:S04]  /*5340*/  @P1 SHF.L.U32 R2, R183, 0x1f, RZ ;  /* 0x0000001fb7021819 */ /* 0x000fe800000006ff */
[----:B------:R-:W1:Y:S01]  /*5350*/  @P1 SYNCS.PHASECHK.TRANS64.TRYWAIT P0, [UR43+0x70], R2 ;  /* 0x00007002ff0015a7 */ /* 0x000e62000800112b */
[----:B------:R2:W4:Y:S01]  /*5360*/  SYNCS.PHASECHK.TRANS64.TRYWAIT P4, [R148+URZ+0xb0], R5 ;  /* 0x0000b005940075a7 */ /* 0x00052200080811ff */
[----:B-1----:R-:W-:Y:S01]  /*5370*/  @P1 PLOP3.LUT P5, PT, P0, PT, PT, 0x8, 0x80 ;  /* 0x000000000080181c */ /* 0x002fe200007ae170 */
[----:B------:R-:W-:Y:S01]  /*5380*/  @!UPT UIADD3 URZ, UPT, UPT, URZ, URZ, URZ ;  /* 0x000000fffffff290 */ /* 0x000fe2000fffe0ff */
[----:B--2-4-:R-:W-:Y:S11]  /*5390*/  @!P1 BRA `(.L_x_88) ;  /* 0x0000000000989947 */ /* 0x014ff60003800000 */
[----:B------:R-:W-:Y:S01]  /*53a0*/  ISETP.NE.U32.AND P0, PT, RZ, UR38, PT ;  /* 0x00000026ff007c0c */ /* 0x000fe2000bf05070 */
[----:B------:R-:W-:Y:S01]  /*53b0*/  BSSY B0, `(.L_x_89) ;  /* 0x0000016000007945 */ /* 0x000fe20003800000 */
[----:B------:R-:W-:Y:S02]  /*53c0*/  ISETP.NE.AND P2, PT, R80, RZ, PT ;  /* 0x000000ff5000720c */ /* 0x000fe40003f45270 */
[----:B------:R-:W-:Y:S02]  /*53d0*/  CS2R R90, SRZ ;  /* 0x00000000005a7805 */ /* 0x000fe4000001ff00 */
[----:B------:R-:W-:Y:S02]  /*53e0*/  ISETP.NE.AND.EX P0, PT, RZ, UR39, PT, P0 ;  /* 0x00000027ff007c0c */ /* 0x000fe4000bf05300 */
[----:B------:R-:W-:Y:S02]  /*53f0*/  CS2R R88, SRZ ;  /* 0x0000000000587805 */ /* 0x000fe4000001ff00 */
[----:B------:R-:W-:Y:S02]  /*5400*/  LOP3.LUT P1, RZ, R168, 0xff, RZ, 0xc0, !PT ;  /* 0x000000ffa8ff7812 */ /* 0x000fe4000782c0ff */
[----:B------:R-:W-:Y:S02]  /*5410*/  CS2R R94, SRZ ;  /* 0x00000000005e7805 */ /* 0x000fe4000001ff00 */
[----:B------:R-:W-:Y:S02]  /*5420*/  SEL R0, RZ, 0xffffffff, P2 ;  /* 0xffffffffff007807 */ /* 0x000fe40001000000 */
[----:B------:R-:W-:Y:S02]  /*5430*/  CS2R R92, SRZ ;  /* 0x00000000005c7805 */ /* 0x000fe4000001ff00 */
[----:B------:R-:W-:Y:S02]  /*5440*/  SEL R3, RZ, 0xffffffff, P0 ;  /* 0xffffffffff037807 */ /* 0x000fe40000000000 */
[----:B------:R-:W-:Y:S02]  /*5450*/  CS2R R98, SRZ ;  /* 0x0000000000627805 */ /* 0x000fe4000001ff00 */
[----:B------:R-:W-:Y:S02]  /*5460*/  CS2R R96, SRZ ;  /* 0x0000000000607805 */ /* 0x000fe4000001ff00 */
[----:B------:R-:W-:Y:S02]  /*5470*/  CS2R R102, SRZ ;  /* 0x0000000000667805 */ /* 0x000fe4000001ff00 */
[----:B------:R-:W-:Y:S02]  /*5480*/  @P3 SEL R0, R3, R0, !P1 ;  /* 0x0000000003003207 */ /* 0x000fe40004800000 */
[----:B------:R-:W-:Y:S02]  /*5490*/  CS2R R100, SRZ ;  /* 0x0000000000647805 */ /* 0x000fe4000001ff00 */
[----:B------:R-:W-:Y:S04]  /*54a0*/  LOP3.LUT R0, R0, 0x1, RZ, 0xc0, !PT ;  /* 0x0000000100007812 */ /* 0x000fe800078ec0ff */
[----:B------:R-:W-:Y:S01]  /*54b0*/  ISETP.NE.U32.AND P0, PT, R0, 0x1, PT ;  /* 0x000000010000780c */ /* 0x000fe20003f05070 */
[----:B------:R-:W-:Y:S01]  /*54c0*/  @!UPT UIADD3 URZ, UPT, UPT, URZ, URZ, URZ ;  /* 0x000000fffffff290 */ /* 0x000fe2000fffe0ff */
[----:B------:R-:W-:Y:S11]  /*54d0*/  @!P5 BRA `(.L_x_90) ;  /* 0x00000000000cd947 */ /* 0x000ff60003800000 */
[----:B------:R-:W-:Y:S04]  /*54e0*/  SHF.L.U32 R3, R183, 0x1f, RZ ;  /* 0x0000001fb7037819 */ /* 0x000fe800000006ff */
[----:B------:R-:W1:Y:S02]  /*54f0*/  SYNCS.PHASECHK.TRANS64.TRYWAIT P1, [UR43+0x70], R3 ;  /* 0x00007003ff0075a7 */ /* 0x000e64000802112b */
[----:B-1----:R-:W-:Y:S05]  /*5500*/  @!P1 BRA `(.L_x_91) ;  /* 0x0000001c00e49947 */ /* 0x002fea0003800000 */
.L_x_90:
[----:B------:R-:W-:Y:S05]  /*5510*/  BSYNC B0 ;  /* 0x0000000000007941 */ /* 0x000fea0003800000 */
.L_x_89:
[----:B------:R2:W4:Y:S01]  /*5520*/  @P0 LDS.128 R88, [R180+UR43+0x200] ;  /* 0x0002002bb4580984 */ /* 0x0005220008000c00 */
[----:B------:R-:W-:Y:S01]  /*5530*/  UIADD3 UR4, UPT, UPT, UR43, 0x78, URZ ;  /* 0x000000782b047890 */ /* 0x000fe2000fffe0ff */
[----:B------:R-:W-:Y:S02]  /*5540*/  LOP3.LUT R183, R183, 0x1, RZ, 0x3c, !PT ;  /* 0x00000001b7b77812 */ /* 0x000fe400078e3cff */
[----:B------:R2:W1:Y:S01]  /*5550*/  @P0 LDS.128 R92, [R179+0x200] ;  /* 0x00020000b35c0984 */ /* 0x0004620000000c00 */
[----:B------:R-:W-:Y:S03]  /*5560*/  UPRMT UR4, UR37, 0x654, UR4 ;  /* 0x0000065425047896 */ /* 0x000fe60008000004 */
[----:B------:R2:W1:Y:S04]  /*5570*/  @P0 LDS.128 R96, [R178+0x200] ;  /* 0x00020000b2600984 */ /* 0x0004680000000c00 */
[----:B------:R2:W1:Y:S01]  /*5580*/  @P0 LDS.128 R100, [R177+0x200] ;  /* 0x00020000b1640984 */ /* 0x0004620000000c00 */
[----:B------:R-:W-:Y:S01]  /*5590*/  @!PT LDS RZ, [RZ] ;  /* 0x00000000fffff984 */ /* 0x000fe20000000800 */
[----:B------:R-:W-:Y:S01]  /*55a0*/  @!PT LDS RZ, [RZ] ;  /* 0x00000000fffff984 */ /* 0x000fe20000000800 */
[----:B------:R-:W-:Y:S01]  /*55b0*/  @!PT LDS RZ, [RZ] ;  /* 0x00000000fffff984 */ /* 0x000fe20000000800 */
[----:B------:R-:W-:Y:S01]  /*55c0*/  @!PT LDS RZ, [RZ] ;  /* 0x00000000fffff984 */ /* 0x000fe20000000800 */
[----:B------:R5:W-:Y:S06]  /*55d0*/  MEMBAR.ALL.CTA ;  /* 0x0000000000007992 */ /* 0x000bec0000008000 */
[----:B-----5:R-:W5:Y:S02]  /*55e0*/  FENCE.VIEW.ASYNC.S ;  /* 0x00000000000073c6 */ /* 0x020f640000000000 */
[----:B-----5:R-:W-:Y:S01]  /*55f0*/  SYNCS.ARRIVE.TRANS64.RED.A1T0 RZ, [UR4], RZ ;  /* 0x000000ffffff79a7 */ /* 0x020fe20008100404 */
.L_x_88:
[----:B------:R-:W-:Y:S05]  /*5600*/  BSYNC B1 ;  /* 0x0000000000017941 */ /* 0x000fea0003800000 */
.L_x_87:
[----:B-1----:R-:W-:Y:S04]  /*5610*/  SHF.R.U32.HI R0, RZ, 0x15, R64 ;  /* 0x00000015ff007819 */ /* 0x002fe80000011640 */
[----:B------:R-:W-:Y:S01]  /*5620*/  LOP3.LUT P0, RZ, R0, 0x3, R181, 0x48, !PT ;  /* 0x0000000300ff7812 */ /* 0x000fe200078048b5 */
[----:B------:R-:W-:Y:S01]  /*5630*/  @!UPT UIADD3 URZ, UPT, UPT, URZ, URZ, URZ ;  /* 0x000000fffffff290 */ /* 0x000fe2000fffe0ff */
[----:B------:R-:W-:Y:S11]  /*5640*/  @P4 BRA `(.L_x_92) ;  /* 0x0000000000084947 */ /* 0x000ff60003800000 */
[----:B------:R-:W1:Y:S02]  /*5650*/  SYNCS.PHASECHK.TRANS64.TRYWAIT P1, [R148+URZ+0xb0], R5 ;  /* 0x0000b005940075a7 */ /* 0x000e6400080211ff */
[----:B-1----:R-:W-:Y:S05]  /*5660*/  @!P1 BRA `(.L_x_93) ;  /* 0x0000001c00a49947 */ /* 0x002fea0003800000 */
.L_x_92:
[----:B------:R-:W-:Y:S05]  /*5670*/  @!P0 BRA `(.L_x_94) ;  /* 0x0000000000408947 */ /* 0x000fea0003800000 */
[----:B------:R-:W1:Y:S01]  /*5680*/  LDCU.64 UR8, c[0x4][0x70] ;  /* 0x01000e00ff0877ac */ /* 0x000e620008000a00 */
[----:B------:R-:W-:Y:S01]  /*5690*/  MOV R3, 0x0 ;  /* 0x0000000000037802 */ /* 0x000fe20000000f00 */
[----:B------:R-:W-:Y:S02]  /*56a0*/  HFMA2 R12, -RZ, RZ, 0, 5.9604644775390625e-08 ;  /* 0x00000001ff0c7431 */ /* 0x000fe400000001ff */
[----:B------:R-:W-:Y:S02]  /*56b0*/  IMAD.MOV.U32 R8, RZ, RZ, 0x192 ;  /* 0x00000192ff087424 */ /* 0x000fe400078e00ff */
[----:B------:R-:W-:Y:S01]  /*56c0*/  IMAD.MOV.U32 R13, RZ, RZ, RZ ;  /* 0x000000ffff0d7224 */ /* 0x000fe200078e00ff */
[----:B------:R-:W5:Y:S01]  /*56d0*/  LDCU.64 UR6, c[0x4][0x78] ;  /* 0x01000f00ff0677ac */ /* 0x000f620008000a00 */
[----:B------:R-:W2:Y:S01]  /*56e0*/  LDC.64 R2, c[0x4][R3] ;  /* 0x0100000003027b82 */ /* 0x000ea20000000a00 */
[----:B------:R-:W3:Y:S01]  /*56f0*/  LDCU.64 UR4, c[0x4][0x10] ;  /* 0x01000200ff0477ac */ /* 0x000ee20008000a00 */
[----:B-1----:R-:W-:Y:S01]  /*5700*/  MOV R5, UR9 ;  /* 0x0000000900057c02 */ /* 0x002fe20008000f00 */
[----:B------:R-:W-:Y:S01]  /*5710*/  IMAD.U32 R4, RZ, RZ, UR8 ;  /* 0x00000008ff047e24 */ /* 0x000fe2000f8e00ff */
[----:B-----5:R-:W-:Y:S01]  /*5720*/  MOV R7, UR7 ;  /* 0x0000000700077c02 */ /* 0x020fe20008000f00 */
[----:B------:R-:W-:Y:S01]  /*5730*/  IMAD.U32 R6, RZ, RZ, UR6 ;  /* 0x00000006ff067e24 */ /* 0x000fe2000f8e00ff */
[----:B---3--:R-:W-:Y:S01]  /*5740*/  MOV R11, UR5 ;  /* 0x00000005000b7c02 */ /* 0x008fe20008000f00 */
[----:B------:R-:W-:Y:S02]  /*5750*/  IMAD.U32 R10, RZ, RZ, UR4 ;  /* 0x00000004ff0a7e24 */ /* 0x000fe4000f8e00ff */
[----:B------:R-:W-:Y:S07]  /*5760*/  LEPC R20, `(.L_x_94) ;  /* 0x000000001014794e */ /* 0x000fee0000000000 */
[----:B--2-4-:R-:W-:Y:S05]  /*5770*/  CALL.ABS.NOINC R2 ;  /* 0x0000000002007343 */ /* 0x014fea0003c00000 */
.L_x_94:
[----:B------:R-:W-:Y:S01]  /*5780*/  LOP3.LUT P0, RZ, R176, 0x60, RZ, 0xc0, !PT ;  /* 0x00000060b0ff7812 */ /* 0x000fe2000780c0ff */
[----:B------:R-:W-:Y:S05]  /*5790*/  WARPSYNC.ALL ;  /* 0x0000000000007948 */ /* 0x000fea0003800000 */
[----:B----4-:R-:W-:Y:S01]  /*57a0*/  IMAD.U32 R141, R90, 0x10000, RZ ;  /* 0x000100005a8d7824 */ /* 0x010fe200078e00ff */
[----:B------:R-:W-:Y:S01]  /*57b0*/  R2UR UR4, R64 ;  /* 0x00000000400472ca */ /* 0x000fe200000e0000 */
[----:B------:R-:W-:Y:S01]  /*57c0*/  IMAD.U32 R136, R92, 0x10000, RZ ;  /* 0x000100005c887824 */ /* 0x000fe200078e00ff */
[C---:B------:R-:W-:Y:S01]  /*57d0*/  SHF.L.U32 R82, R88.reuse, 0x10, RZ ;  /* 0x0000001058527819 */ /* 0x040fe200000006ff */
[----:B------:R-:W-:Y:S01]  /*57e0*/  IMAD.U32 R121, R97, 0x10000, RZ ;  /* 0x0001000061797824 */ /* 0x000fe200078e00ff */
[----:B------:R-:W-:Y:S01]  /*57f0*/  PRMT R81, R88, 0x8880, RZ ;  /* 0x0000888058517816 */ /* 0x000fe200000000ff */
[----:B------:R-:W-:Y:S01]  /*5800*/  IMAD.U32 R106, R102, 0x10000, RZ ;  /* 0x00010000666a7824 */ /* 0x000fe200078e00ff */
[----:B------:R-:W-:Y:S01]  /*5810*/  SHF.L.U32 R83, R88, 0x8, RZ ;  /* 0x0000000858537819 */ /* 0x000fe200000006ff */
[----:B------:R-:W-:Y:S01]  /*5820*/  IMAD.SHL.U32 R129, R94, 0x100, RZ ;  /* 0x000001005e817824 */ /* 0x000fe200078e00ff */
[----:B------:R-:W-:Y:S01]  /*5830*/  SHF.R.S32.HI R82, RZ, 0x18, R82 ;  /* 0x00000018ff527819 */ /* 0x000fe20000011452 */
[----:B------:R-:W-:Y:S01]  /*5840*/  IMAD.SHL.U32 R114, R99, 0x100, RZ ;  /* 0x0000010063727824 */ /* 0x000fe200078e00ff */
[C---:B------:R-:W-:Y:S01]  /*5850*/  PRMT R145, R89.reuse, 0x8880, RZ ;  /* 0x0000888059917816 */ /* 0x040fe200000000ff */
[----:B------:R-:W-:Y:S01]  /*5860*/  BSSY.RECONVERGENT B0, `(.L_x_95) ;  /* 0x0000125000007945 */ /* 0x000fe20003800200 */
[----:B------:R-:W-:Y:S01]  /*5870*/  SHF.R.S32.HI R83, RZ, 0x18, R83 ;  /* 0x00000018ff537819 */ /* 0x000fe20000011453 */
[----:B------:R-:W3:Y:S01]  /*5880*/  LDTM.x64 R4, tmem[UR4] ;  /* 0x00000004000479ee */ /* 0x000ee20008340000 */
[----:B------:R-:W-:Y:S01]  /*5890*/  NOP ;  /* 0x0000000000007918 */ /* 0x000fe20000000000 */
[----:B------:R-:W-:Y:S02]  /*58a0*/  R2UR UR5, R148 ;  /* 0x00000000940572ca */ /* 0x000fe400000e0000 */
[----:B------:R-:W-:Y:S02]  /*58b0*/  SHF.R.S32.HI R84, RZ, 0x18, R88 ;  /* 0x00000018ff547819 */ /* 0x000fe40000011458 */
[----:B------:R-:W-:Y:S02]  /*58c0*/  SHF.L.U32 R144, R89, 0x10, RZ ;  /* 0x0000001059907819 */ /* 0x000fe400000006ff */
[----:B------:R-:W-:Y:S02]  /*58d0*/  PRMT R142, R90, 0x8880, RZ ;  /* 0x000088805a8e7816 */ /* 0x000fe400000000ff */
[----:B------:R-:W-:Y:S02]  /*58e0*/  SHF.R.S32.HI R85, RZ, 0x18, R89 ;  /* 0x00000018ff557819 */ /* 0x000fe40000011459 */
[C---:B------:R-:W-:Y:S02]  /*58f0*/  PRMT R140, R91.reuse, 0x8880, RZ ;  /* 0x000088805b8c7816 */ /* 0x040fe400000000ff */
[----:B------:R-:W-:Y:S01]  /*5900*/  SHF.R.S32.HI R86, RZ, 0x18, R90 ;  /* 0x00000018ff567819 */ /* 0x000fe2000001145a */
[----:B------:R-:W-:Y:S01]  /*5910*/  UIADD3 UR5, UPT, UPT, UR5, 0xd0, URZ ;  /* 0x000000d005057890 */ /* 0x000fe2000fffe0ff */
[----:B------:R-:W-:Y:S02]  /*5920*/  SHF.L.U32 R139, R91, 0x10, RZ ;  /* 0x000000105b8b7819 */ /* 0x000fe400000006ff */
[----:B------:R-:W-:Y:S01]  /*5930*/  PRMT R137, R92, 0x8880, RZ ;  /* 0x000088805c897816 */ /* 0x000fe200000000ff */
[----:B------:R-:W-:Y:S01]  /*5940*/  UPRMT UR5, UR37, 0x654, UR5 ;  /* 0x0000065425057896 */ /* 0x000fe20008000005 */
[----:B------:R-:W-:Y:S02]  /*5950*/  SHF.R.S32.HI R88, RZ, 0x18, R91 ;  /* 0x00000018ff587819 */ /* 0x000fe4000001145b */
[C---:B------:R-:W-:Y:S01]  /*5960*/  PRMT R134, R93.reuse, 0x8880, RZ ;  /* 0x000088805d867816 */ /* 0x040fe200000000ff */
[C---:B---3--:R-:W-:Y:S01]  /*5970*/  IMAD R4, R78.reuse, R4, RZ ;  /* 0x000000044e047224 */ /* 0x048fe200078e02ff */
[----:B------:R-:W-:Y:S01]  /*5980*/  SHF.L.U32 R133, R93, 0x10, RZ ;  /* 0x000000105d857819 */ /* 0x000fe200000006ff */
[----:B------:R-:W-:Y:S01]  /*5990*/  IMAD R5, R78, R5, RZ ;  /* 0x000000054e057224 */ /* 0x000fe200078e02ff */
[----:B------:R-:W-:Y:S01]  /*59a0*/  PRMT R131, R94, 0x8880, RZ ;  /* 0x000088805e837816 */ /* 0x000fe200000000ff */
[C---:B------:R-:W-:Y:S01]  /*59b0*/  IMAD R6, R78.reuse, R6, RZ ;  /* 0x000000064e067224 */ /* 0x040fe200078e02ff */
[----:B------:R-:W-:Y:S01]  /*59c0*/  SYNCS.ARRIVE.TRANS64.RED.A1T0 RZ, [UR5], RZ ;  /* 0x000000ffffff79a7 */ /* 0x000fe20008100405 */
[-C--:B------:R-:W-:Y:S01]  /*59d0*/  IMAD R4, R81, R80.reuse, R4 ;  /* 0x0000005051047224 */ /* 0x080fe200078e0204 */
[----:B------:R-:W-:Y:S01]  /*59e0*/  MOV R81, R145 ;  /* 0x0000009100517202 */ /* 0x000fe20000000f00 */
[----:B------:R-:W-:Y:S01]  /*59f0*/  IMAD R7, R78, R7, RZ ;  /* 0x000000074e077224 */ /* 0x000fe200078e02ff */
[----:B------:R-:W-:Y:S01]  /*5a00*/  SHF.L.U32 R130, R94, 0x10, RZ ;  /* 0x000000105e827819 */ /* 0x000fe200000006ff */
[-C--:B------:R-:W-:Y:S01]  /*5a10*/  IMAD R5, R82, R80.reuse, R5 ;  /* 0x0000005052057224 */ /* 0x080fe200078e0205 */
[----:B------:R-:W-:Y:S01]  /*5a20*/  SHF.R.S32.HI R82, RZ, 0x18, R144 ;  /* 0x00000018ff527819 */ /* 0x000fe20000011490 */
[----:B------:R-:W-:Y:S01]  /*5a30*/  IMAD R6, R83, R80, R6 ;  /* 0x0000005053067224 */ /* 0x000fe200078e0206 */
[C---:B------:R-:W-:Y:S01]  /*5a40*/  PRMT R128, R95.reuse, 0x8880, RZ ;  /* 0x000088805f807816 */ /* 0x040fe200000000ff */
[----:B------:R-:W-:Y:S01]  /*5a50*/  IMAD R8, R78, R8, RZ ;  /* 0x000000084e087224 */ /* 0x000fe200078e02ff */
[----:B------:R-:W-:Y:S01]  /*5a60*/  SHF.L.U32 R127, R95, 0x10, RZ ;  /* 0x000000105f7f7819 */ /* 0x000fe200000006ff */
[-C--:B------:R-:W-:Y:S01]  /*5a70*/  IMAD R7, R84, R80.reuse, R7 ;  /* 0x0000005054077224 */ /* 0x080fe200078e0207 */
[----:B------:R-:W-:Y:S01]  /*5a80*/  PRMT R125, R96, 0x8880, RZ ;  /* 0x00008880607d7816 */ /* 0x000fe200000000ff */
[----:B------:R-:W-:Y:S01]  /*5a90*/  IMAD R9, R78, R9, RZ ;  /* 0x000000094e097224 */ /* 0x000fe200078e02ff */
[----:B------:R-:W-:Y:S01]  /*5aa0*/  SHF.L.U32 R124, R96, 0x10, RZ ;  /* 0x00000010607c7819 */ /* 0x000fe200000006ff */
[----:B------:R-:W-:Y:S01]  /*5ab0*/  IMAD R8, R81, R80, R8 ;  /* 0x0000005051087224 */ /* 0x000fe200078e0208 */
[----:B------:R-:W-:Y:S01]  /*5ac0*/  I2IP.S8.S32.SAT R148, R7, R6, RZ ;  /* 0x0000000607947239 */ /* 0x000fe200000014ff */
[C---:B------:R-:W-:Y:S01]  /*5ad0*/  IMAD R10, R78.reuse, R10, RZ ;  /* 0x0000000a4e0a7224 */ /* 0x040fe200078e02ff */
[----:B------:R-:W-:Y:S01]  /*5ae0*/  PRMT R122, R97, 0x8880, RZ ;  /* 0x00008880617a7816 */ /* 0x000fe200000000ff */
[----:B------:R-:W-:Y:S01]  /*5af0*/  IMAD R11, R78, R11, RZ ;  /* 0x0000000b4e0b7224 */ /* 0x000fe200078e02ff */
[----:B------:R-:W-:Y:S01]  /*5b00*/  I2IP.S8.S32.SAT R148, R5, R4, R148 ;  /* 0x0000000405947239 */ /* 0x000fe20000001494 */
[----:B------:R-:W-:Y:S01]  /*5b10*/  IMAD R9, R82, R80, R9 ;  /* 0x0000005052097224 */ /* 0x000fe200078e0209 */
[----:B------:R-:W-:Y:S01]  /*5b20*/  SHF.R.S32.HI R82, RZ, 0x18, R141 ;  /* 0x00000018ff527819 */ /* 0x000fe2000001148d */
[----:B------:R-:W-:Y:S01]  /*5b30*/  IMAD R12, R78, R12, RZ ;  /* 0x0000000c4e0c7224 */ /* 0x000fe200078e02ff */
[C---:B------:R-:W-:Y:S01]  /*5b40*/  PRMT R119, R98.reuse, 0x8880, RZ ;  /* 0x0000888062777816 */ /* 0x040fe200000000ff */
[----:B------:R-:W-:Y:S01]  /*5b50*/  IMAD.MOV.U32 R83, RZ, RZ, R142 ;  /* 0x000000ffff537224 */ /* 0x000fe200078e008e */
[----:B------:R-:W-:Y:S01]  /*5b60*/  SHF.L.U32 R118, R98, 0x10, RZ ;  /* 0x0000001062767819 */ /* 0x000fe200000006ff */
[C---:B------:R-:W-:Y:S01]  /*5b70*/  IMAD R13, R78.reuse, R13, RZ ;  /* 0x0000000d4e0d7224 */ /* 0x040fe200078e02ff */
[C---:B------:R-:W-:Y:S01]  /*5b80*/  PRMT R116, R99.reuse, 0x8880, RZ ;  /* 0x0000888063747816 */ /* 0x040fe200000000ff */
[C---:B------:R-:W-:Y:S01]  /*5b90*/  IMAD R14, R78.reuse, R14, RZ ;  /* 0x0000000e4e0e7224 */ /* 0x040fe200078e02ff */
[----:B------:R-:W-:Y:S01]  /*5ba0*/  SHF.L.U32 R115, R99, 0x10, RZ ;  /* 0x0000001063737819 */ /* 0x000fe200000006ff */
[----:B------:R-:W-:Y:S01]  /*5bb0*/  IMAD R15, R78, R15, RZ ;  /* 0x0000000f4e0f7224 */ /* 0x000fe200078e02ff */
[----:B------:R-:W-:Y:S01]  /*5bc0*/  PRMT R113, R100, 0x8880, RZ ;  /* 0x0000888064717816 */ /* 0x000fe200000000ff */
[----:B------:R-:W-:Y:S01]  /*5bd0*/  IMAD R0, R78, R16, RZ ;  /* 0x000000104e007224 */ /* 0x000fe200078e02ff */
[----:B------:R-:W-:Y:S01]  /*5be0*/  SHF.L.U32 R112, R100, 0x10, RZ ;  /* 0x0000001064707819 */ /* 0x000fe200000006ff */
[C---:B------:R-:W-:Y:S01]  /*5bf0*/  IMAD R2, R78.reuse, R17, RZ ;  /* 0x000000114e027224 */ /* 0x040fe200078e02ff */
[C---:B------:R-:W-:Y:S01]  /*5c00*/  PRMT R110, R101.reuse, 0x8880, RZ ;  /* 0x00008880656e7816 */ /* 0x040fe200000000ff */
[C---:B------:R-:W-:Y:S01]  /*5c10*/  IMAD R3, R78.reuse, R18, RZ ;  /* 0x000000124e037224 */ /* 0x040fe200078e02ff */
[----:B------:R-:W-:Y:S01]  /*5c20*/  SHF.L.U32 R109, R101, 0x10, RZ ;  /* 0x00000010656d7819 */ /* 0x000fe200000006ff */
[----:B------:R-:W-:Y:S01]  /*5c30*/  IMAD R19, R78, R19, RZ ;  /* 0x000000134e137224 */ /* 0x000fe200078e02ff */
[----:B------:R-:W-:Y:S01]  /*5c40*/  PRMT R107, R102, 0x8880, RZ ;  /* 0x00008880666b7816 */ /* 0x000fe200000000ff */
[C---:B------:R-:W-:Y:S01]  /*5c50*/  IMAD R16, R78.reuse, R20, RZ ;  /* 0x000000144e107224 */ /* 0x040fe200078e02ff */
[----:B------:R-:W-:Y:S01]  /*5c60*/  PRMT R104, R103, 0x8880, RZ ;  /* 0x0000888067687816 */ /* 0x000fe200000000ff */
[C---:B------:R-:W-:Y:S01]  /*5c70*/  IMAD R17, R78.reuse, R21, RZ ;  /* 0x000000154e117224 */ /* 0x040fe200078e02ff */
[----:B------:R-:W-:Y:S01]  /*5c80*/  SHF.L.U32 R143, R89, 0x8, RZ ;  /* 0x00000008598f7819 */ /* 0x000fe200000006ff */
[C---:B------:R-:W-:Y:S01]  /*5c90*/  IMAD R18, R78.reuse, R22, RZ ;  /* 0x000000164e127224 */ /* 0x040fe200078e02ff */
[----:B------:R-:W-:Y:S01]  /*5ca0*/  SHF.R.S32.HI R89, RZ, 0x18, R92 ;  /* 0x00000018ff597819 */ /* 0x000fe2000001145c */
[C---:B------:R-:W-:Y:S01]  /*5cb0*/  IMAD R23, R78.reuse, R23, RZ ;  /* 0x000000174e177224 */ /* 0x040fe200078e02ff */
[----:B------:R-:W-:Y:S01]  /*5cc0*/  SHF.R.S32.HI R81, RZ, 0x18, R143 ;  /* 0x00000018ff517819 */ /* 0x000fe2000001148f */
[----:B------:R-:W-:Y:S01]  /*5cd0*/  IMAD R20, R78, R24, RZ ;  /* 0x000000184e147224 */ /* 0x000fe200078e02ff */
[----:B------:R-:W-:Y:S01]  /*5ce0*/  SHF.L.U32 R87, R90, 0x8, RZ ;  /* 0x000000085a577819 */ /* 0x000fe200000006ff */
[----:B------:R-:W-:Y:S01]  /*5cf0*/  IMAD R21, R78, R25, RZ ;  /* 0x000000194e157224 */ /* 0x000fe200078e02ff */
[----:B------:R-:W-:Y:S01]  /*5d00*/  SHF.R.S32.HI R90, RZ, 0x18, R93 ;  /* 0x00000018ff5a7819 */ /* 0x000fe2000001145d */
[----:B------:R-:W-:Y:S01]  /*5d10*/  IMAD R10, R81, R80, R10 ;  /* 0x00000050510a7224 */ /* 0x000fe200078e020a */
[----:B------:R-:W-:Y:S01]  /*5d20*/  MOV R81, R140 ;  /* 0x0000008c00517202 */ /* 0x000fe20000000f00 */
[-C--:B------:R-:W-:Y:S01]  /*5d30*/  IMAD R11, R85, R80.reuse, R11 ;  /* 0x00000050550b7224 */ /* 0x080fe200078e020b */
[----:B------:R-:W-:Y:S01]  /*5d40*/  SHF.R.S32.HI R87, RZ, 0x18, R87 ;  /* 0x00000018ff577819 */ /* 0x000fe20000011457 */
[-C--:B------:R-:W-:Y:S01]  /*5d50*/  IMAD R12, R83, R80.reuse, R12 ;  /* 0x00000050530c7224 */ /* 0x080fe200078e020c */
[----:B------:R-:W-:Y:S01]  /*5d60*/  SHF.R.S32.HI R83, RZ, 0x18, R139 ;  /* 0x00000018ff537819 */ /* 0x000fe2000001148b */
[----:B------:R-:W-:Y:S01]  /*5d70*/  IMAD R13, R82, R80, R13 ;  /* 0x00000050520d7224 */ /* 0x000fe200078e020d */
[----:B------:R-:W-:Y:S01]  /*5d80*/  I2IP.S8.S32.SAT R149, R11, R10, RZ ;  /* 0x0000000a0b957239 */ /* 0x000fe200000014ff */
[-C--:B------:R-:W-:Y:S01]  /*5d90*/  IMAD R14, R87, R80.reuse, R14 ;  /* 0x00000050570e7224 */ /* 0x080fe200078e020e */
[----:B------:R-:W-:Y:S01]  /*5da0*/  SHF.R.S32.HI R82, RZ, 0x18, R136 ;  /* 0x00000018ff527819 */ /* 0x000fe20000011488 */
[----:B------:R-:W-:Y:S01]  /*5db0*/  IMAD R15, R86, R80, R15 ;  /* 0x00000050560f7224 */ /* 0x000fe200078e020f */
[----:B------:R-:W-:Y:S01]  /*5dc0*/  I2IP.S8.S32.SAT R149, R9, R8, R149 ;  /* 0x0000000809957239 */ /* 0x000fe20000001495 */
[-C--:B------:R-:W-:Y:S01]  /*5dd0*/  IMAD R0, R81, R80.reuse, R0 ;  /* 0x0000005051007224 */ /* 0x080fe200078e0200 */
[----:B------:R-:W-:Y:S01]  /*5de0*/  SHF.L.U32 R138, R91, 0x8, RZ ;  /* 0x000000085b8a7819 */ /* 0x000fe200000006ff */
[----:B------:R-:W-:Y:S01]  /*5df0*/  IMAD R2, R83, R80, R2 ;  /* 0x0000005053027224 */ /* 0x000fe200078e0202 */
[----:B------:R-:W-:Y:S01]  /*5e00*/  I2IP.S8.S32.SAT R150, R15, R14, RZ ;  /* 0x0000000e0f967239 */ /* 0x000fe200000014ff */
[C---:B------:R-:W-:Y:S01]  /*5e10*/  IMAD R22, R78.reuse, R26, RZ ;  /* 0x0000001a4e167224 */ /* 0x040fe200078e02ff */
[----:B------:R-:W-:Y:S01]  /*5e20*/  MOV R83, R137 ;  /* 0x0000008900537202 */ /* 0x000fe20000000f00 */
[C---:B------:R-:W-:Y:S01]  /*5e30*/  IMAD R27, R78.reuse, R27, RZ ;  /* 0x0000001b4e1b7224 */ /* 0x040fe200078e02ff */
[----:B------:R-:W-:Y:S01]  /*5e40*/  I2IP.S8.S32.SAT R150, R13, R12, R150 ;  /* 0x0000000c0d967239 */ /* 0x000fe20000001496 */
[C---:B------:R-:W-:Y:S01]  /*5e50*/  IMAD R24, R78.reuse, R28, RZ ;  /* 0x0000001c4e187224 */ /* 0x040fe200078e02ff */
[----:B------:R-:W-:Y:S01]  /*5e60*/  SHF.R.S32.HI R81, RZ, 0x18, R138 ;  /* 0x00000018ff517819 */ /* 0x000fe2000001148a */
[C---:B------:R-:W-:Y:S01]  /*5e70*/  IMAD R25, R78.reuse, R29, RZ ;  /* 0x0000001d4e197224 */ /* 0x040fe200078e02ff */
[----:B------:R-:W-:Y:S01]  /*5e80*/  SHF.R.S32.HI R91, RZ, 0x18, R94 ;  /* 0x00000018ff5b7819 */ /* 0x000fe2000001145e */
[----:B------:R-:W-:Y:S01]  /*5e90*/  IMAD R26, R78, R30, RZ ;  /* 0x0000001e4e1a7224 */ /* 0x000fe200078e02ff */
[----:B------:R-:W-:Y:S01]  /*5ea0*/  SHF.R.S32.HI R94, RZ, 0x18, R97 ;  /* 0x00000018ff5e7819 */ /* 0x000fe20000011461 */
[-C--:B------:R-:W-:Y:S01]  /*5eb0*/  IMAD R3, R81, R80.reuse, R3 ;  /* 0x0000005051037224 */ /* 0x080fe200078e0203 */
[----:B------:R-:W-:Y:S01]  /*5ec0*/  SHF.L.U32 R135, R92, 0x8, RZ ;  /* 0x000000085c877819 */ /* 0x000fe200000006ff */
[----:B------:R-:W-:Y:S01]  /*5ed0*/  IMAD R19, R88, R80, R19 ;  /* 0x0000005058137224 */ /* 0x000fe200078e0213 */
[----:B------:R-:W-:Y:S01]  /*5ee0*/  MOV R81, R134 ;  /* 0x0000008600517202 */ /* 0x000fe20000000f00 */
[-C--:B------:R-:W-:Y:S01]  /*5ef0*/  IMAD R16, R83, R80.reuse, R16 ;  /* 0x0000005053107224 */ /* 0x080fe200078e0210 */
[----:B------:R-:W-:Y:S01]  /*5f00*/  SHF.R.S32.HI R85, RZ, 0x18, R135 ;  /* 0x00000018ff557819 */ /* 0x000fe20000011487 */
[-C--:B------:R-:W-:Y:S01]  /*5f10*/  IMAD R17, R82, R80.reuse, R17 ;  /* 0x0000005052117224 */ /* 0x080fe200078e0211 */
[----:B------:R-:W-:Y:S01]  /*5f20*/  I2IP.S8.S32.SAT R151, R19, R3, RZ ;  /* 0x0000000313977239 */ /* 0x000fe200000014ff */
[----:B------:R-:W-:Y:S01]  /*5f30*/  IMAD R31, R78, R31, RZ ;  /* 0x0000001f4e1f7224 */ /* 0x000fe200078e02ff */
[----:B------:R-:W-:Y:S01]  /*5f40*/  SHF.R.S32.HI R82, RZ, 0x18, R133 ;  /* 0x00000018ff527819 */ /* 0x000fe20000011485 */
[-C--:B------:R-:W-:Y:S01]  /*5f50*/  IMAD R18, R85, R80.reuse, R18 ;  /* 0x0000005055127224 */ /* 0x080fe200078e0212 */
[----:B------:R-:W-:Y:S01]  /*5f60*/  SHF.L.U32 R132, R93, 0x8, RZ ;  /* 0x000000085d847819 */ /* 0x000fe200000006ff */
[----:B------:R-:W-:Y:S01]  /*5f70*/  IMAD R23, R89, R80, R23 ;  /* 0x0000005059177224 */ /* 0x000fe200078e0217 */
[----:B------:R-:W-:Y:S01]  /*5f80*/  I2IP.S8.S32.SAT R151, R2, R0, R151 ;  /* 0x0000000002977239 */ /* 0x000fe20000001497 */
[-C--:B------:R-:W-:Y:S01]  /*5f90*/  IMAD R20, R81, R80.reuse, R20 ;  /* 0x0000005051147224 */ /* 0x080fe200078e0214 */
[----:B------:R-:W-:Y:S01]  /*5fa0*/  SHF.R.S32.HI R81, RZ, 0x18, R132 ;  /* 0x00000018ff517819 */ /* 0x000fe20000011484 */
[----:B------:R-:W-:Y:S01]  /*5fb0*/  IMAD R21, R82, R80, R21 ;  /* 0x0000005052157224 */ /* 0x000fe200078e0215 */
[----:B------:R-:W-:Y:S01]  /*5fc0*/  I2IP.S8.S32.SAT R160, R23, R18, RZ ;  /* 0x0000001217a07239 */ /* 0x000fe200000014ff */
[----:B------:R-:W-:Y:S01]  /*5fd0*/  IMAD R28, R78, R32, RZ ;  /* 0x000000204e1c7224 */ /* 0x000fe200078e02ff */
[----:B------:R-:W-:Y:S01]  /*5fe0*/  MOV R83, R131 ;  /* 0x0000008300537202 */ /* 0x000fe20000000f00 */
[-C--:B------:R-:W-:Y:S01]  /*5ff0*/  IMAD R22, R81, R80.reuse, R22 ;  /* 0x0000005051167224 */ /* 0x080fe200078e0216 */
[----:B------:R-:W-:Y:S01]  /*6000*/  SHF.R.S32.HI R82, RZ, 0x18, R130 ;  /* 0x00000018ff527819 */ /* 0x000fe20000011482 */
[-C--:B------:R-:W-:Y:S01]  /*6010*/  IMAD R27, R90, R80.reuse, R27 ;  /* 0x000000505a1b7224 */ /* 0x080fe200078e021b */
[----:B------:R-:W-:Y:S01]  /*6020*/  SHF.R.S32.HI R85, RZ, 0x18, R129 ;  /* 0x00000018ff557819 */ /* 0x000fe20000011481 */
[-C--:B------:R-:W-:Y:S01]  /*6030*/  IMAD R24, R83, R80.reuse, R24 ;  /* 0x0000005053187224 */ /* 0x080fe200078e0218 */
[----:B------:R1:W-:Y:S01]  /*6040*/  STS.128 [R180+UR43+0x2200], R148 ;  /* 0x00220094b4007988 */ /* 0x0003e20008000c2b */
[-C--:B------:R-:W-:Y:S01]  /*6050*/  IMAD R25, R82, R80.reuse, R25 ;  /* 0x0000005052197224 */ /* 0x080fe200078e0219 */
[----:B------:R-:W-:Y:S01]  /*6060*/  SHF.L.U32 R126, R95, 0x8, RZ ;  /* 0x000000085f7e7819 */ /* 0x000fe200000006ff */
[----:B------:R-:W-:Y:S01]  /*6070*/  IMAD R26, R85, R80, R26 ;  /* 0x00000050551a7224 */ /* 0x000fe200078e021a */
[----:B------:R-:W-:Y:S01]  /*6080*/  I2IP.S8.S32.SAT R160, R17, R16, R160 ;  /* 0x0000001011a07239 */ /* 0x000fe200000014a0 */
[----:B------:R-:W-:Y:S01]  /*6090*/  IMAD.MOV.U32 R81, RZ, RZ, R128 ;  /* 0x000000ffff517224 */ /* 0x000fe200078e0080 */
[----:B------:R-:W-:Y:S01]  /*60a0*/  SHF.R.S32.HI R82, RZ, 0x18, R127 ;  /* 0x00000018ff527819 */ /* 0x000fe2000001147f */
[C---:B------:R-:W-:Y:S01]  /*60b0*/  IMAD R29, R78.reuse, R33, RZ ;  /* 0x000000214e1d7224 */ /* 0x040fe200078e02ff */
[----:B------:R-:W-:Y:S01]  /*60c0*/  I2IP.S8.S32.SAT R161, R27, R22, RZ ;  /* 0x000000161ba17239 */ /* 0x000fe200000014ff */
[----:B------:R-:W-:Y:S01]  /*60d0*/  IMAD R31, R91, R80, R31 ;  /* 0x000000505b1f7224 */ /* 0x000fe200078e021f */
[----:B------:R-:W-:Y:S01]  /*60e0*/  SHF.R.S32.HI R83, RZ, 0x18, R126 ;  /* 0x00000018ff537819 */ /* 0x000fe2000001147e */
[C---:B------:R-:W-:Y:S01]  /*60f0*/  IMAD R30, R78.reuse, R34, RZ ;  /* 0x000000224e1e7224 */ /* 0x040fe200078e02ff */
[----:B------:R-:W-:Y:S01]  /*6100*/  I2IP.S8.S32.SAT R161, R21, R20, R161 ;  /* 0x0000001415a17239 */ /* 0x000fe200000014a1 */
[----:B------:R-:W-:Y:S01]  /*6110*/  IMAD R28, R81, R80, R28 ;  /* 0x00000050511c7224 */ /* 0x000fe200078e021c */
[----:B------:R-:W-:Y:S01]  /*6120*/  SHF.R.S32.HI R92, RZ, 0x18, R95 ;  /* 0x00000018ff5c7819 */ /* 0x000fe2000001145f */
[----:B------:R-:W-:Y:S01]  /*6130*/  IMAD R35, R78, R35, RZ ;  /* 0x000000234e237224 */ /* 0x000fe200078e02ff */
[----:B------:R-:W-:Y:S01]  /*6140*/  I2IP.S8.S32.SAT R162, R31, R26, RZ ;  /* 0x0000001a1fa27239 */ /* 0x000fe200000014ff */
[----:B------:R-:W-:Y:S01]  /*6150*/  IMAD R29, R82, R80, R29 ;  /* 0x00000050521d7224 */ /* 0x000fe200078e021d */
[----:B------:R-:W-:Y:S01]  /*6160*/  MOV R81, R125 ;  /* 0x0000007d00517202 */ /* 0x000fe20000000f00 */
[----:B------:R-:W-:Y:S01]  /*6170*/  IMAD R32, R78, R36, RZ ;  /* 0x000000244e207224 */ /* 0x000fe200078e02ff */
[----:B------:R-:W-:Y:S01]  /*6180*/  I2IP.S8.S32.SAT R162, R25, R24, R162 ;  /* 0x0000001819a27239 */ /* 0x000fe200000014a2 */
[-C--:B------:R-:W-:Y:S01]  /*6190*/  IMAD R30, R83, R80.reuse, R30 ;  /* 0x00000050531e7224 */ /* 0x080fe200078e021e */
[----:B------:R-:W-:Y:S01]  /*61a0*/  SHF.L.U32 R123, R96, 0x8, RZ ;  /* 0x00000008607b7819 */ /* 0x000fe200000006ff */
[----:B------:R-:W-:Y:S01]  /*61b0*/  IMAD R35, R92, R80, R35 ;  /* 0x000000505c237224 */ /* 0x000fe200078e0223 */
[----:B------:R-:W-:Y:S01]  /*61c0*/  SHF.R.S32.HI R82, RZ, 0x18, R124 ;  /* 0x00000018ff527819 */ /* 0x000fe2000001147c */
[C---:B------:R-:W-:Y:S01]  /*61d0*/  IMAD R33, R78.reuse, R37, RZ ;  /* 0x000000254e217224 */ /* 0x040fe200078e02ff */
[----:B------:R-:W-:Y:S01]  /*61e0*/  MOV R83, R122 ;  /* 0x0000007a00537202 */ /* 0x000fe20000000f00 */
[----:B------:R-:W-:Y:S01]  /*61f0*/  IMAD R32, R81, R80, R32 ;  /* 0x0000005051207224 */ /* 0x000fe200078e0220 */
[----:B------:R-:W-:Y:S01]  /*6200*/  SHF.R.S32.HI R81, RZ, 0x18, R123 ;  /* 0x00000018ff517819 */ /* 0x000fe2000001147b */
[C---:B------:R-:W-:Y:S01]  /*6210*/  IMAD R34, R78.reuse, R38, RZ ;  /* 0x000000264e227224 */ /* 0x040fe200078e02ff */
[----:B------:R-:W-:Y:S01]  /*6220*/  SHF.R.S32.HI R93, RZ, 0x18, R96 ;  /* 0x00000018ff5d7819 */ /* 0x000fe20000011460 */
[----:B------:R-:W-:Y:S01]  /*6230*/  IMAD R39, R78, R39, RZ ;  /* 0x000000274e277224 */ /* 0x000fe200078e02ff */
[----:B------:R-:W-:Y:S01]  /*6240*/  I2IP.S8.S32.SAT R163, R35, R30, RZ ;  /* 0x0000001e23a37239 */ /* 0x000fe200000014ff */
[----:B------:R-:W-:Y:S01]  /*6250*/  IMAD R33, R82, R80, R33 ;  /* 0x0000005052217224 */ /* 0x000fe200078e0221 */
[----:B------:R-:W-:Y:S01]  /*6260*/  SHF.L.U32 R120, R97, 0x8, RZ ;  /* 0x0000000861787819 */ /* 0x000fe200000006ff */
[C---:B------:R-:W-:Y:S01]  /*6270*/  IMAD R36, R78.reuse, R40, RZ ;  /* 0x000000284e247224 */ /* 0x040fe200078e02ff */
[----:B------:R-:W-:Y:S01]  /*6280*/  I2IP.S8.S32.SAT R163, R29, R28, R163 ;  /* 0x0000001c1da37239 */ /* 0x000fe200000014a3 */
[-C--:B------:R-:W-:Y:S01]  /*6290*/  IMAD R34, R81, R80.reuse, R34 ;  /* 0x0000005051227224 */ /* 0x080fe200078e0222 */
[----:B------:R-:W-:Y:S01]  /*62a0*/  SHF.R.S32.HI R82, RZ, 0x18, R121 ;  /* 0x00000018ff527819 */ /* 0x000fe20000011479 */
[C---:B------:R-:W-:Y:S01]  /*62b0*/  IMAD R37, R78.reuse, R41, RZ ;  /* 0x000000294e257224 */ /* 0x040fe200078e02ff */
[----:B------:R-:W-:Y:S01]  /*62c0*/  MOV R81, R119 ;  /* 0x0000007700517202 */ /* 0x000fe20000000f00 */
[----:B------:R-:W-:Y:S01]  /*62d0*/  IMAD R39, R93, R80, R39 ;  /* 0x000000505d277224 */ /* 0x000fe200078e0227 */
[----:B------:R-:W-:Y:S01]  /*62e0*/  SHF.R.S32.HI R85, RZ, 0x18, R120 ;  /* 0x00000018ff557819 */ /* 0x000fe20000011478 */
[C---:B------:R-:W-:Y:S01]  /*62f0*/  IMAD R38, R78.reuse, R42, RZ ;  /* 0x0000002a4e267224 */ /* 0x040fe200078e02ff */
[----:B------:R1:W-:Y:S01]  /*6300*/  STS.128 [R179+0x2200], R160 ;  /* 0x002200a0b3007388 */ /* 0x0003e20000000c00 */
[----:B------:R-:W-:Y:S01]  /*6310*/  IMAD R36, R83, R80, R36 ;  /* 0x0000005053247224 */ /* 0x000fe200078e0224 */
[----:B------:R-:W-:Y:S01]  /*6320*/  I2IP.S8.S32.SAT R172, R39, R34, RZ ;  /* 0x0000002227ac7239 */ /* 0x000fe200000014ff */
[----:B------:R-:W-:Y:S01]  /*6330*/  IMAD R43, R78, R43, RZ ;  /* 0x0000002b4e2b7224 */ /* 0x000fe200078e02ff */
[----:B------:R-:W-:Y:S01]  /*6340*/  MOV R83, R116 ;  /* 0x0000007400537202 */ /* 0x000fe20000000f00 */
[----:B------:R-:W-:Y:S01]  /*6350*/  IMAD R37, R82, R80, R37 ;  /* 0x0000005052257224 */ /* 0x000fe200078e0225 */
[----:B------:R-:W-:Y:S01]  /*6360*/  I2IP.S8.S32.SAT R172, R33, R32, R172 ;  /* 0x0000002021ac7239 */ /* 0x000fe200000014ac */
[----:B------:R-:W-:Y:S01]  /*6370*/  IMAD R40, R78, R44, RZ ;  /* 0x0000002c4e287224 */ /* 0x000fe200078e02ff */
[----:B------:R-:W-:Y:S01]  /*6380*/  SHF.R.S32.HI R82, RZ, 0x18, R118 ;  /* 0x00000018ff527819 */ /* 0x000fe20000011476 */
[-C--:B------:R-:W-:Y:S01]  /*6390*/  IMAD R38, R85, R80.reuse, R38 ;  /* 0x0000005055267224 */ /* 0x080fe200078e0226 */
[----:B------:R-:W-:Y:S01]  /*63a0*/  SHF.L.U32 R117, R98, 0x8, RZ ;  /* 0x0000000862757819 */ /* 0x000fe200000006ff */
[-C--:B------:R-:W-:Y:S01]  /*63b0*/  IMAD R43, R94, R80.reuse, R43 ;  /* 0x000000505e2b7224 */ /* 0x080fe200078e022b */
[----:B------:R-:W-:Y:S01]  /*63c0*/  SHF.R.S32.HI R95, RZ, 0x18, R98 ;  /* 0x00000018ff5f7819 */ /* 0x000fe20000011462 */
[C---:B------:R-:W-:Y:S01]  /*63d0*/  IMAD R41, R78.reuse, R45, RZ ;  /* 0x0000002d4e297224 */ /* 0x040fe200078e02ff */
[----:B------:R-:W-:Y:S01]  /*63e0*/  SHF.R.S32.HI R85, RZ, 0x18, R114 ;  /* 0x00000018ff557819 */ /* 0x000fe20000011472 */
[----:B------:R-:W-:Y:S01]  /*63f0*/  IMAD R40, R81, R80, R40 ;  /* 0x0000005051287224 */ /* 0x000fe200078e0228 */
[----:B------:R-:W-:Y:S01]  /*6400*/  SHF.R.S32.HI R81, RZ, 0x18, R117 ;  /* 0x00000018ff517819 */ /* 0x000fe20000011475 */
[C---:B------:R-:W-:Y:S01]  /*6410*/  IMAD R42, R78.reuse, R46, RZ ;  /* 0x0000002e4e2a7224 */ /* 0x040fe200078e02ff */
[----:B------:R-:W-:Y:S01]  /*6420*/  I2IP.S8.S32.SAT R173, R43, R38, RZ ;  /* 0x000000262bad7239 */ /* 0x000fe200000014ff */
[----:B------:R-:W-:Y:S01]  /*6430*/  IMAD R47, R78, R47, RZ ;  /* 0x0000002f4e2f7224 */ /* 0x000fe200078e02ff */
[----:B------:R-:W-:Y:S01]  /*6440*/  SHF.R.S32.HI R96, RZ, 0x18, R99 ;  /* 0x00000018ff607819 */ /* 0x000fe20000011463 */
[----:B------:R-:W-:Y:S01]  /*6450*/  IMAD R41, R82, R80, R41 ;  /* 0x0000005052297224 */ /* 0x000fe200078e0229 */
[----:B------:R-:W-:Y:S01]  /*6460*/  I2IP.S8.S32.SAT R173, R37, R36, R173 ;  /* 0x0000002425ad7239 */ /* 0x000fe200000014ad */
[C---:B------:R-:W-:Y:S01]  /*6470*/  IMAD R44, R78.reuse, R48, RZ ;  /* 0x000000304e2c7224 */ /* 0x040fe200078e02ff */
[----:B------:R-:W-:Y:S01]  /*6480*/  SHF.R.S32.HI R82, RZ, 0x18, R115 ;  /* 0x00000018ff527819 */ /* 0x000fe20000011473 */
[-C--:B------:R-:W-:Y:S01]  /*6490*/  IMAD R42, R81, R80.reuse, R42 ;  /* 0x00000050512a7224 */ /* 0x080fe200078e022a */
[----:B------:R-:W-:Y:S01]  /*64a0*/  SHF.R.S32.HI R97, RZ, 0x18, R100 ;  /* 0x00000018ff617819 */ /* 0x000fe20000011464 */
[C---:B------:R-:W-:Y:S01]  /*64b0*/  IMAD R45, R78.reuse, R49, RZ ;  /* 0x000000314e2d7224 */ /* 0x040fe200078e02ff */
[----:B------:R-:W-:Y:S01]  /*64c0*/  SHF.R.S32.HI R98, RZ, 0x18, R101 ;  /* 0x00000018ff627819 */ /* 0x000fe20000011465 */
[----:B------:R-:W-:Y:S01]  /*64d0*/  IMAD R47, R95, R80, R47 ;  /* 0x000000505f2f7224 */ /* 0x000fe200078e022f */
[----:B------:R-:W-:Y:S01]  /*64e0*/  SHF.R.S32.HI R99, RZ, 0x18, R102 ;  /* 0x00000018ff637819 */ /* 0x000fe20000011466 */
[----:B------:R-:W-:Y:S01]  /*64f0*/  IMAD R46, R78, R50, RZ ;  /* 0x000000324e2e7224 */ /* 0x000fe200078e02ff */
[----:B------:R-:W-:Y:S01]  /*6500*/  SHF.L.U32 R111, R100, 0x8, RZ ;  /* 0x00000008646f7819 */ /* 0x000fe200000006ff */
        /* <DEDUP_REMOVED lines=9> */
[----:B------:R-:W-:Y:S01]  /*65a0*/  SHF.R.S32.HI R100, RZ, 0x18, R103 ;  /* 0x00000018ff647819 */ /* 0x000fe20000011467 */
[----:B------:R-:W-:Y:S01]  /*65b0*/  IMAD.MOV.U32 R81, RZ, RZ, R113 ;  /* 0x000000ffff517224 */ /* 0x000fe200078e0071 */
[----:B------:R-:W-:Y:S01]  /*65c0*/  SHF.L.U32 R108, R101, 0x8, RZ ;  /* 0x00000008656c7819 */ /* 0x000fe200000006ff */
[-C--:B------:R-:W-:Y:S01]  /*65d0*/  IMAD R51, R96, R80.reuse, R51 ;  /* 0x0000005060337224 */ /* 0x080fe200078e0233 */
[----:B------:R-:W-:Y:S01]  /*65e0*/  SHF.L.U32 R105, R102, 0x8, RZ ;  /* 0x0000000866697819 */ /* 0x000fe200000006ff */
[C---:B------:R-:W-:Y:S01]  /*65f0*/  IMAD R49, R78.reuse, R53, RZ ;  /* 0x000000354e317224 */ /* 0x040fe200078e02ff */
[----:B------:R-:W-:Y:S01]  /*6600*/  SHF.L.U32 R102, R103, 0x10, RZ ;  /* 0x0000001067667819 */ /* 0x000fe200000006ff */
[----:B------:R-:W-:Y:S01]  /*6610*/  IMAD R48, R81, R80, R48 ;  /* 0x0000005051307224 */ /* 0x000fe200078e0230 */
[----:B------:R-:W-:Y:S01]  /*6620*/  SHF.R.S32.HI R81, RZ, 0x18, R111 ;  /* 0x00000018ff517819 */ /* 0x000fe2000001146f */
[C---:B------:R-:W-:Y:S01]  /*6630*/  IMAD R50, R78.reuse, R54, RZ ;  /* 0x000000364e327224 */ /* 0x040fe200078e02ff */
[----:B------:R-:W-:Y:S01]  /*6640*/  I2IP.S8.S32.SAT R175, R51, R46, RZ ;  /* 0x0000002e33af7239 */ /* 0x000fe200000014ff */
[----:B------:R-:W-:Y:S01]  /*6650*/  IMAD R55, R78, R55, RZ ;  /* 0x000000374e377224 */ /* 0x000fe200078e02ff */
[----:B------:R-:W-:Y:S01]  /*6660*/  SHF.L.U32 R101, R103, 0x8, RZ ;  /* 0x0000000867657819 */ /* 0x000fe200000006ff */
[----:B------:R-:W-:Y:S01]  /*6670*/  IMAD R49, R82, R80, R49 ;  /* 0x0000005052317224 */ /* 0x000fe200078e0231 */
[----:B------:R-:W-:Y:S01]  /*6680*/  I2IP.S8.S32.SAT R175, R45, R44, R175 ;  /* 0x0000002c2daf7239 */ /* 0x000fe200000014af */
[C---:B------:R-:W-:Y:S01]  /*6690*/  IMAD R52, R78.reuse, R56, RZ ;  /* 0x000000384e347224 */ /* 0x040fe200078e02ff */
[----:B------:R-:W-:Y:S01]  /*66a0*/  SHF.R.S32.HI R82, RZ, 0x18, R109 ;  /* 0x00000018ff527819 */ /* 0x000fe2000001146d */
[-C--:B------:R-:W-:Y:S01]  /*66b0*/  IMAD R50, R81, R80.reuse, R50 ;  /* 0x0000005051327224 */ /* 0x080fe200078e0232 */
[----:B------:R-:W-:Y:S01]  /*66c0*/  SHF.R.S32.HI R81, RZ, 0x18, R108 ;  /* 0x00000018ff517819 */ /* 0x000fe2000001146c */
[C---:B------:R-:W-:Y:S01]  /*66d0*/  IMAD R53, R78.reuse, R57, RZ ;  /* 0x000000394e357224 */ /* 0x040fe200078e02ff */
[----:B------:R1:W-:Y:S01]  /*66e0*/  STS.128 [R178+0x2200], R172 ;  /* 0x002200acb2007388 */ /* 0x0003e20000000c00 */
[----:B------:R-:W-:Y:S02]  /*66f0*/  IMAD R55, R97, R80, R55 ;  /* 0x0000005061377224 */ /* 0x000fe400078e0237 */
[C---:B------:R-:W-:Y:S02]  /*6700*/  IMAD R54, R78.reuse, R58, RZ ;  /* 0x0000003a4e367224 */ /* 0x040fe400078e02ff */
[----:B------:R-:W-:Y:S01]  /*6710*/  IMAD R52, R83, R80, R52 ;  /* 0x0000005053347224 */ /* 0x000fe200078e0234 */
[----:B------:R-:W-:Y:S01]  /*6720*/  I2IP.S8.S32.SAT R192, R55, R50, RZ ;  /* 0x0000003237c07239 */ /* 0x000fe200000014ff */
[----:B------:R-:W-:Y:S01]  /*6730*/  IMAD R59, R78, R59, RZ ;  /* 0x0000003b4e3b7224 */ /* 0x000fe200078e02ff */
[----:B------:R-:W-:Y:S01]  /*6740*/  MOV R83, R107 ;  /* 0x0000006b00537202 */ /* 0x000fe20000000f00 */
[----:B------:R-:W-:Y:S01]  /*6750*/  IMAD R53, R82, R80, R53 ;  /* 0x0000005052357224 */ /* 0x000fe200078e0235 */
[----:B------:R-:W-:Y:S01]  /*6760*/  I2IP.S8.S32.SAT R192, R49, R48, R192 ;  /* 0x0000003031c07239 */ /* 0x000fe200000014c0 */
[C---:B------:R-:W-:Y:S01]  /*6770*/  IMAD R56, R78.reuse, R60, RZ ;  /* 0x0000003c4e387224 */ /* 0x040fe200078e02ff */
[----:B------:R-:W-:Y:S01]  /*6780*/  SHF.R.S32.HI R82, RZ, 0x18, R106 ;  /* 0x00000018ff527819 */ /* 0x000fe2000001146a */
[-C--:B------:R-:W-:Y:S01]  /*6790*/  IMAD R54, R81, R80.reuse, R54 ;  /* 0x0000005051367224 */ /* 0x080fe200078e0236 */
[----:B------:R-:W-:Y:S01]  /*67a0*/  SHF.R.S32.HI R81, RZ, 0x18, R105 ;  /* 0x00000018ff517819 */ /* 0x000fe20000011469 */
[----:B------:R-:W-:Y:S02]  /*67b0*/  IMAD R57, R78, R61, RZ ;  /* 0x0000003d4e397224 */ /* 0x000fe400078e02ff */
[----:B------:R-:W-:Y:S02]  /*67c0*/  IMAD R59, R98, R80, R59 ;  /* 0x00000050623b7224 */ /* 0x000fe400078e023b */
[C---:B------:R-:W-:Y:S02]  /*67d0*/  IMAD R58, R78.reuse, R62, RZ ;  /* 0x0000003e4e3a7224 */ /* 0x040fe400078e02ff */
[----:B------:R-:W-:Y:S01]  /*67e0*/  IMAD R56, R83, R80, R56 ;  /* 0x0000005053387224 */ /* 0x000fe200078e0238 */
[----:B------:R-:W-:Y:S01]  /*67f0*/  I2IP.S8.S32.SAT R193, R59, R54, RZ ;  /* 0x000000363bc17239 */ /* 0x000fe200000014ff */
[----:B------:R-:W-:Y:S01]  /*6800*/  IMAD R63, R78, R63, RZ ;  /* 0x0000003f4e3f7224 */ /* 0x000fe200078e02ff */
[----:B------:R-:W-:Y:S01]  /*6810*/  MOV R83, R104 ;  /* 0x0000006800537202 */ /* 0x000fe20000000f00 */
[----:B------:R-:W-:Y:S01]  /*6820*/  IMAD R57, R82, R80, R57 ;  /* 0x0000005052397224 */ /* 0x000fe200078e0239 */
[----:B------:R-:W-:Y:S01]  /*6830*/  SHF.R.S32.HI R82, RZ, 0x18, R102 ;  /* 0x00000018ff527819 */ /* 0x000fe20000011466 */
[C---:B------:R-:W-:Y:S01]  /*6840*/  IMAD R60, R78.reuse, R64, RZ ;  /* 0x000000404e3c7224 */ /* 0x040fe200078e02ff */
[----:B------:R-:W-:Y:S01]  /*6850*/  I2IP.S8.S32.SAT R193, R53, R52, R193 ;  /* 0x0000003435c17239 */ /* 0x000fe200000014c1 */
[-C--:B------:R-:W-:Y:S01]  /*6860*/  IMAD R58, R81, R80.reuse, R58 ;  /* 0x00000050513a7224 */ /* 0x080fe200078e023a */
[----:B------:R-:W-:Y:S01]  /*6870*/  SHF.R.S32.HI R81, RZ, 0x18, R101 ;  /* 0x00000018ff517819 */ /* 0x000fe20000011465 */
[C---:B------:R-:W-:Y:S02]  /*6880*/  IMAD R61, R78.reuse, R65, RZ ;  /* 0x000000414e3d7224 */ /* 0x040fe400078e02ff */
[-C--:B------:R-:W-:Y:S02]  /*6890*/  IMAD R63, R99, R80.reuse, R63 ;  /* 0x00000050633f7224 */ /* 0x080fe400078e023f */
[----:B------:R-:W-:Y:S02]  /*68a0*/  IMAD R60, R83, R80, R60 ;  /* 0x00000050533c7224 */ /* 0x000fe400078e023c */
[----:B------:R-:W-:Y:S01]  /*68b0*/  IMAD R62, R78, R66, RZ ;  /* 0x000000424e3e7224 */ /* 0x000fe200078e02ff */
[----:B------:R-:W-:Y:S01]  /*68c0*/  I2IP.S8.S32.SAT R194, R63, R58, RZ ;  /* 0x0000003a3fc27239 */ /* 0x000fe200000014ff */
[----:B------:R-:W-:Y:S02]  /*68d0*/  IMAD R61, R82, R80, R61 ;  /* 0x00000050523d7224 */ /* 0x000fe400078e023d */
[----:B------:R-:W-:Y:S01]  /*68e0*/  IMAD R67, R78, R67, RZ ;  /* 0x000000434e437224 */ /* 0x000fe200078e02ff */
[----:B------:R-:W-:Y:S01]  /*68f0*/  I2IP.S8.S32.SAT R194, R57, R56, R194 ;  /* 0x0000003839c27239 */ /* 0x000fe200000014c2 */
[-C--:B------:R-:W-:Y:S02]  /*6900*/  IMAD R62, R81, R80.reuse, R62 ;  /* 0x00000050513e7224 */ /* 0x080fe400078e023e */
[----:B------:R-:W-:Y:S05]  /*6910*/  IMAD R67, R100, R80, R67 ;  /* 0x0000005064437224 */ /* 0x000fea00078e0243 */
[----:B------:R-:W-:Y:S04]  /*6920*/  I2IP.S8.S32.SAT R189, R67, R62, RZ ;  /* 0x0000003e43bd7239 */ /* 0x000fe800000014ff */
[----:B------:R-:W-:Y:S02]  /*6930*/  I2IP.S8.S32.SAT R195, R61, R60, R189 ;  /* 0x0000003c3dc37239 */ /* 0x000fe400000014bd */
[----:B------:R-:W-:Y:S03]  /*6940*/  IADD3 R189, PT, PT, R76, 0x1, RZ ;  /* 0x000000014cbd7810 */ /* 0x000fe60007ffe0ff */
[----:B------:R1:W-:Y:S01]  /*6950*/  STS.128 [R177+0x2200], R192 ;  /* 0x002200c0b1007388 */ /* 0x0003e20000000c00 */
[----:B------:R-:W-:Y:S01]  /*6960*/  @!PT LDS RZ, [RZ] ;  /* 0x00000000fffff984 */ /* 0x000fe20000000800 */
[----:B------:R-:W-:Y:S01]  /*6970*/  @!PT LDS RZ, [RZ] ;  /* 0x00000000fffff984 */ /* 0x000fe20000000800 */
[----:B------:R-:W-:Y:S01]  /*6980*/  @!PT LDS RZ, [RZ] ;  /* 0x00000000fffff984 */ /* 0x000fe20000000800 */
[----:B------:R-:W-:Y:S01]  /*6990*/  @!PT LDS RZ, [RZ] ;  /* 0x00000000fffff984 */ /* 0x000fe20000000800 */
[----:B------:R3:W-:Y:S07]  /*69a0*/  MEMBAR.ALL.CTA ;  /* 0x0000000000007992 */ /* 0x0007ee0000008000 */
[----:B---3--:R-:W3:Y:S02]  /*69b0*/  FENCE.VIEW.ASYNC.S ;  /* 0x00000000000073c6 */ /* 0x008ee40000000000 */
[----:B---3--:R-:W-:Y:S06]  /*69c0*/  BAR.SYNC.DEFER_BLOCKING 0x1, 0x80 ;  /* 0x0042000000007b1d */ /* 0x008fec0000010000 */
[----:B------:R-:W-:Y:S05]  /*69d0*/  @P0 BRA `(.L_x_96) ;  /* 0x0000000000340947 */ /* 0x000fea0003800000 */
[----:B------:R-:W-:Y:S01]  /*69e0*/  UIADD3 UR12, UPT, UPT, UR43, 0x2200, URZ ;  /* 0x000022002b0c7890 */ /* 0x000fe2000fffe0ff */
[----:B------:R-:W-:Y:S01]  /*69f0*/  R2UR UR9, R165 ;  /* 0x00000000a50972ca */ /* 0x000fe200000e0000 */
[----:B------:R-:W-:Y:S01]  /*6a00*/  UIADD3 UR10, UP0, UPT, UR46, 0x680, URZ ;  /* 0x000006802e0a7890 */ /* 0x000fe2000ff1e0ff */
[----:B------:R-:W-:Y:S01]  /*6a10*/  R2UR UR8, R167 ;  /* 0x00000000a70872ca */ /* 0x000fe200000e0000 */
[----:B------:R-:W-:Y:S02]  /*6a20*/  UMOV UR7, UR36 ;  /* 0x0000002400077c82 */ /* 0x000fe40008000000 */
[----:B------:R-:W-:Y:S01]  /*6a30*/  IMAD.U32 R186, RZ, RZ, UR12 ;  /* 0x0000000cffba7e24 */ /* 0x000fe2000f8e00ff */
[----:B------:R-:W-:Y:S04]  /*6a40*/  UIADD3.X UR11, UPT, UPT, URZ, UR47, URZ, UP0, !UPT ;  /* 0x0000002fff0b7290 */ /* 0x000fe800087fe4ff */
[----:B------:R-:W-:Y:S03]  /*6a50*/  R2UR UR4, R186 ;  /* 0x00000000ba0472ca */ /* 0x000fe600000e0000 */
[----:B------:R-:W-:Y:S02]  /*6a60*/  USHF.L.U32 UR5, UR9, 0x6, URZ ;  /* 0x0000000609057899 */ /* 0x000fe400080006ff */
[----:B------:R-:W-:Y:S09]  /*6a70*/  USHF.L.U32 UR6, UR8, 0x7, URZ ;  /* 0x0000000708067899 */ /* 0x000ff200080006ff */
[----:B------:R3:W-:Y:S01]  /*6a80*/  UTMASTG.3D [UR4], [UR10] ;  /* 0x000000040a0073b5 */ /* 0x0007e20008010000 */
[----:B------:R0:W-:Y:S01]  /*6a90*/  UTMACMDFLUSH ;  /* 0x00000000000079b7 */ /* 0x0001e20000000000 */
[----:B---3--:R-:W-:Y:S04]  /*6aa0*/  DEPBAR.LE SB0, 0x0 ;  /* 0x000080000000791a */ /* 0x008fe80000000000 */
.L_x_96:
[----:B------:R-:W-:Y:S05]  /*6ab0*/  BSYNC.RECONVERGENT B0 ;  /* 0x0000000000007941 */ /* 0x000fea0003800200 */
.L_x_95:
[----:B------:R-:W-:Y:S01]  /*6ac0*/  BAR.SYNC.DEFER_BLOCKING 0x1, 0x80 ;  /* 0x0042000000007b1d */ /* 0x000fe20000010000 */
[----:B------:R-:W-:Y:S01]  /*6ad0*/  ISETP.NE.AND P2, PT, R187, RZ, PT ;  /* 0x000000ffbb00720c */ /* 0x000fe20003f45270 */
[----:B------:R-:W-:Y:S01]  /*6ae0*/  IMAD.IADD R165, R75, 0x1, R164 ;  /* 0x000000014ba57824 */ /* 0x000fe200078e02a4 */
[----:B------:R-:W-:Y:S01]  /*6af0*/  ISETP.NE.AND P0, PT, R188, 0x2, PT ;  /* 0x00000002bc00780c */ /* 0x000fe20003f05270 */
[----:B------:R-:W-:Y:S01]  /*6b00*/  IMAD.IADD R167, R77, 0x1, R166 ;  /* 0x000000014da77824 */ /* 0x000fe200078e02a6 */
[----:B------:R-:W-:Y:S02]  /*6b10*/  ISETP.NE.AND P1, PT, R189, 0x4, PT ;  /* 0x00000004bd00780c */ /* 0x000fe40003f25270 */
[----:B------:R-:W-:Y:S02]  /*6b20*/  SEL R3, RZ, 0x1, P0 ;  /* 0x00000001ff037807 */ /* 0x000fe40000000000 */
[----:B------:R-:W-:Y:S02]  /*6b30*/  SEL R0, RZ, 0x1, P1 ;  /* 0x00000001ff007807 */ /* 0x000fe40000800000 */
[----:B------:R-:W-:Y:S02]  /*6b40*/  LOP3.LUT R184, R184, R3, RZ, 0x3c, !PT ;  /* 0x00000003b8b87212 */ /* 0x000fe400078e3cff */
[----:B------:R-:W-:Y:S02]  /*6b50*/  LOP3.LUT R185, R185, R0, RZ, 0x3c, !PT ;  /* 0x00000000b9b97212 */ /* 0x000fe400078e3cff */
[----:B------:R-:W-:Y:S02]  /*6b60*/  @P2 R2UR UR36, R182 ;  /* 0x00000000b62422ca */ /* 0x000fe400000e0000 */
[----:B------:R-:W-:Y:S02]  /*6b70*/  SEL R188, R188, RZ, P0 ;  /* 0x000000ffbcbc7207 */ /* 0x000fe40000000000 */
[----:B------:R-:W-:Y:S01]  /*6b80*/  SEL R76, R189, RZ, P1 ;  /* 0x000000ffbd4c7207 */ /* 0x000fe20000800000 */
[----:B------:R-:W-:Y:S10]  /*6b90*/  @P2 BRA `(.L_x_97) ;  /* 0xffffffdc00342947 */ /* 0x000ff4000383ffff */
[----:B------:R-:W-:Y:S05]  /*6ba0*/  EXIT ;  /* 0x000000000000794d */ /* 0x000fea0003800000 */
.L_x_19:
[----:B--2---:R2:W1:Y:S02]  /*6bb0*/  SYNCS.PHASECHK.TRANS64.TRYWAIT P0, [R3+URZ+0x100], R2 ;  /* 0x00010002030075a7 */ /* 0x00446400080011ff */
[----:B-1----:R-:W-:Y:S05]  /*6bc0*/  @!P0 NANOSLEEP.SYNCS 0x989680 ;  /* 0x009896800000895d */ /* 0x002fea0003900000 */
[----:B------:R-:W1:Y:S02]  /*6bd0*/  @!P0 SYNCS.PHASECHK.TRANS64 P0, [R3+URZ+0x100], R2 ;  /* 0x00010002030085a7 */ /* 0x000e6400080010ff */
[----:B-1----:R-:W-:Y:S05]  /*6be0*/  @!P0 BRA `(.L_x_19) ;  /* 0xfffffffc00f08947 */ /* 0x002fea000383ffff */
[----:B------:R-:W-:Y:S05]  /*6bf0*/  BRA `(.L_x_98) ;  /* 0xffffffa8007c7947 */ /* 0x000fea000383ffff */
.L_x_22:
[----:B-1----:R-:W-:-:S07]  /*6c00*/  MOV R2, UR33 ;  /* 0x0000002100027c02 */ /* 0x002fce0008000f00 */
.L_x_99:
[----:B-1----:R1:W2:Y:S02]  /*6c10*/  SYNCS.PHASECHK.TRANS64.TRYWAIT P0, [R2+URZ+0x38], R5 ;  /* 0x00003805020075a7 */ /* 0x0022a400080011ff */
[----:B--2---:R-:W-:Y:S05]  /*6c20*/  @!P0 NANOSLEEP.SYNCS 0x989680 ;  /* 0x009896800000895d */ /* 0x004fea0003900000 */
[----:B------:R-:W2:Y:S02]  /*6c30*/  @!P0 SYNCS.PHASECHK.TRANS64 P0, [R2+URZ+0x38], R5 ;  /* 0x00003805020085a7 */ /* 0x000ea400080010ff */
[----:B--2---:R-:W-:Y:S05]  /*6c40*/  @!P0 BRA `(.L_x_99) ;  /* 0xfffffffc00f08947 */ /* 0x004fea000383ffff */
[----:B------:R-:W-:Y:S05]  /*6c50*/  BRA `(.L_x_21) ;  /* 0xffffffa800cc7947 */ /* 0x000fea000383ffff */
.L_x_28:
[----:B-1----:R-:W-:-:S07]  /*6c60*/  MOV R2, UR17 ;  /* 0x0000001100027c02 */ /* 0x002fce0008000f00 */
.L_x_100:
[----:B-1----:R1:W2:Y:S02]  /*6c70*/  SYNCS.PHASECHK.TRANS64.TRYWAIT P0, [R2+URZ+0x38], R5 ;  /* 0x00003805020075a7 */ /* 0x0022a400080011ff */
[----:B--2---:R-:W-:Y:S05]  /*6c80*/  @!P0 NANOSLEEP.SYNCS 0x989680 ;  /* 0x009896800000895d */ /* 0x004fea0003900000 */
[----:B------:R-:W2:Y:S02]  /*6c90*/  @!P0 SYNCS.PHASECHK.TRANS64 P0, [R2+URZ+0x38], R5 ;  /* 0x00003805020085a7 */ /* 0x000ea400080010ff */
[----:B--2---:R-:W-:Y:S05]  /*6ca0*/  @!P0 BRA `(.L_x_100) ;  /* 0xfffffffc00f08947 */ /* 0x004fea000383ffff */
[----:B------:R-:W-:Y:S05]  /*6cb0*/  BRA `(.L_x_27) ;  /* 0xffffffac00747947 */ /* 0x000fea000383ffff */
.L_x_32:
[----:B-1----:R1:W2:Y:S02]  /*6cc0*/  SYNCS.PHASECHK.TRANS64.TRYWAIT P0, [R2+URZ+0x90], R3 ;  /* 0x00009003020075a7 */ /* 0x0022a400080011ff */
[----:B--2---:R-:W-:Y:S05]  /*6cd0*/  @!P0 NANOSLEEP.SYNCS 0x989680 ;  /* 0x009896800000895d */ /* 0x004fea0003900000 */
[----:B------:R-:W2:Y:S02]  /*6ce0*/  @!P0 SYNCS.PHASECHK.TRANS64 P0, [R2+URZ+0x90], R3 ;  /* 0x00009003020085a7 */ /* 0x000ea400080010ff */
[----:B--2---:R-:W-:Y:S05]  /*6cf0*/  @!P0 BRA `(.L_x_32) ;  /* 0xfffffffc00f08947 */ /* 0x004fea000383ffff */
[----:B------:R-:W-:Y:S05]  /*6d00*/  BRA `(.L_x_101) ;  /* 0xffffffb000047947 */ /* 0x000fea000383ffff */
.L_x_36:
[----:B----4-:R-:W-:-:S07]  /*6d10*/  MOV R0, UR5 ;  /* 0x0000000500007c02 */ /* 0x010fce0008000f00 */
.L_x_102:
[----:B-1----:R1:W2:Y:S02]  /*6d20*/  SYNCS.PHASECHK.TRANS64.TRYWAIT P0, [R0+URZ], R3 ;  /* 0x00000003000075a7 */ /* 0x0022a400080011ff */
[----:B--2---:R-:W-:Y:S05]  /*6d30*/  @!P0 NANOSLEEP.SYNCS 0x989680 ;  /* 0x009896800000895d */ /* 0x004fea0003900000 */
[----:B------:R-:W2:Y:S02]  /*6d40*/  @!P0 SYNCS.PHASECHK.TRANS64 P0, [R0+URZ], R3 ;  /* 0x00000003000085a7 */ /* 0x000ea400080010ff */
[----:B--2---:R-:W-:Y:S05]  /*6d50*/  @!P0 BRA `(.L_x_102) ;  /* 0xfffffffc00f08947 */ /* 0x004fea000383ffff */
[----:B------:R-:W-:Y:S05]  /*6d60*/  BRA `(.L_x_103) ;  /* 0xffffffb400747947 */ /* 0x000fea000383ffff */
.L_x_37:
[----:B----4-:R-:W-:-:S07]  /*6d70*/  MOV R0, UR5 ;  /* 0x0000000500007c02 */ /* 0x010fce0008000f00 */
.L_x_104:
[----:B-1----:R1:W2:Y:S02]  /*6d80*/  SYNCS.PHASECHK.TRANS64.TRYWAIT P0, [R0+URZ], R3 ;  /* 0x00000003000075a7 */ /* 0x0022a400080011ff */
[----:B--2---:R-:W-:Y:S05]  /*6d90*/  @!P0 NANOSLEEP.SYNCS 0x989680 ;  /* 0x009896800000895d */ /* 0x004fea0003900000 */
[----:B------:R-:W2:Y:S02]  /*6da0*/  @!P0 SYNCS.PHASECHK.TRANS64 P0, [R0+URZ], R3 ;  /* 0x00000003000085a7 */ /* 0x000ea400080010ff */
[----:B--2---:R-:W-:Y:S05]  /*6db0*/  @!P0 BRA `(.L_x_104) ;  /* 0xfffffffc00f08947 */ /* 0x004fea000383ffff */
[----:B------:R-:W-:Y:S05]  /*6dc0*/  BRA `(.L_x_105) ;  /* 0xffffffb400807947 */ /* 0x000fea000383ffff */
.L_x_38:
[----:B----4-:R-:W-:-:S07]  /*6dd0*/  MOV R0, UR5 ;  /* 0x0000000500007c02 */ /* 0x010fce0008000f00 */
.L_x_106:
[----:B-1----:R1:W2:Y:S02]  /*6de0*/  SYNCS.PHASECHK.TRANS64.TRYWAIT P0, [R0+URZ], R3 ;  /* 0x00000003000075a7 */ /* 0x0022a400080011ff */
[----:B--2---:R-:W-:Y:S05]  /*6df0*/  @!P0 NANOSLEEP.SYNCS 0x989680 ;  /* 0x009896800000895d */ /* 0x004fea0003900000 */
[----:B------:R-:W2:Y:S02]  /*6e00*/  @!P0 SYNCS.PHASECHK.TRANS64 P0, [R0+URZ], R3 ;  /* 0x00000003000085a7 */ /* 0x000ea400080010ff */
[----:B--2---:R-:W-:Y:S05]  /*6e10*/  @!P0 BRA `(.L_x_106) ;  /* 0xfffffffc00f08947 */ /* 0x004fea000383ffff */
[----:B------:R-:W-:Y:S05]  /*6e20*/  BRA `(.L_x_107) ;  /* 0xffffffb4008c7947 */ /* 0x000fea000383ffff */
.L_x_39:
[----:B----4-:R-:W-:-:S07]  /*6e30*/  MOV R0, UR5 ;  /* 0x0000000500007c02 */ /* 0x010fce0008000f00 */
.L_x_108:
[----:B-1----:R1:W2:Y:S02]  /*6e40*/  SYNCS.PHASECHK.TRANS64.TRYWAIT P0, [R0+URZ], R3 ;  /* 0x00000003000075a7 */ /* 0x0022a400080011ff */
[----:B--2---:R-:W-:Y:S05]  /*6e50*/  @!P0 NANOSLEEP.SYNCS 0x989680 ;  /* 0x009896800000895d */ /* 0x004fea0003900000 */
[----:B------:R-:W2:Y:S02]  /*6e60*/  @!P0 SYNCS.PHASECHK.TRANS64 P0, [R0+URZ], R3 ;  /* 0x00000003000085a7 */ /* 0x000ea400080010ff */
[----:B--2---:R-:W-:Y:S05]  /*6e70*/  @!P0 BRA `(.L_x_108) ;  /* 0xfffffffc00f08947 */ /* 0x004fea000383ffff */
[----:B------:R-:W-:Y:S05]  /*6e80*/  BRA `(.L_x_109) ;  /* 0xffffffb400987947 */ /* 0x000fea000383ffff */
.L_x_40:
[----:B----4-:R-:W-:-:S07]  /*6e90*/  MOV R0, UR5 ;  /* 0x0000000500007c02 */ /* 0x010fce0008000f00 */
.L_x_110:
[----:B-1----:R1:W2:Y:S02]  /*6ea0*/  SYNCS.PHASECHK.TRANS64.TRYWAIT P0, [R0+URZ], R3 ;  /* 0x00000003000075a7 */ /* 0x0022a400080011ff */
[----:B--2---:R-:W-:Y:S05]  /*6eb0*/  @!P0 NANOSLEEP.SYNCS 0x989680 ;  /* 0x009896800000895d */ /* 0x004fea0003900000 */
[----:B------:R-:W2:Y:S02]  /*6ec0*/  @!P0 SYNCS.PHASECHK.TRANS64 P0, [R0+URZ], R3 ;  /* 0x00000003000085a7 */ /* 0x000ea400080010ff */
[----:B--2---:R-:W-:Y:S05]  /*6ed0*/  @!P0 BRA `(.L_x_110) ;  /* 0xfffffffc00f08947 */ /* 0x004fea000383ffff */
[----:B------:R-:W-:Y:S05]  /*6ee0*/  BRA `(.L_x_111) ;  /* 0xffffffb400a47947 */ /* 0x000fea000383ffff */
.L_x_41:
[----:B----4-:R-:W-:-:S07]  /*6ef0*/  MOV R0, UR5 ;  /* 0x0000000500007c02 */ /* 0x010fce0008000f00 */
.L_x_112:
[----:B-1----:R1:W2:Y:S02]  /*6f00*/  SYNCS.PHASECHK.TRANS64.TRYWAIT P0, [R0+URZ], R3 ;  /* 0x00000003000075a7 */ /* 0x0022a400080011ff */
[----:B--2---:R-:W-:Y:S05]  /*6f10*/  @!P0 NANOSLEEP.SYNCS 0x989680 ;  /* 0x009896800000895d */ /* 0x004fea0003900000 */
[----:B------:R-:W2:Y:S02]  /*6f20*/  @!P0 SYNCS.PHASECHK.TRANS64 P0, [R0+URZ], R3 ;  /* 0x00000003000085a7 */ /* 0x000ea400080010ff */
[----:B--2---:R-:W-:Y:S05]  /*6f30*/  @!P0 BRA `(.L_x_112) ;  /* 0xfffffffc00f08947 */ /* 0x004fea000383ffff */
[----:B------:R-:W-:Y:S05]  /*6f40*/  BRA `(.L_x_113) ;  /* 0xffffffb400b07947 */ /* 0x000fea000383ffff */
.L_x_44:
[----:B-1----:R1:W2:Y:S02]  /*6f50*/  SYNCS.PHASECHK.TRANS64.TRYWAIT P0, [R0+URZ+0xf0], R5 ;  /* 0x0000f005000075a7 */ /* 0x0022a400080011ff */
[----:B--2---:R-:W-:Y:S05]  /*6f60*/  @!P0 NANOSLEEP.SYNCS 0x989680 ;  /* 0x009896800000895d */ /* 0x004fea0003900000 */
[----:B------:R-:W2:Y:S02]  /*6f70*/  @!P0 SYNCS.PHASECHK.TRANS64 P0, [R0+URZ+0xf0], R5 ;  /* 0x0000f005000085a7 */ /* 0x000ea400080010ff */
[----:B--2---:R-:W-:Y:S05]  /*6f80*/  @!P0 BRA `(.L_x_44) ;  /* 0xfffffffc00f08947 */ /* 0x004fea000383ffff */
[----:B------:R-:W-:Y:S05]  /*6f90*/  BRA `(.L_x_114) ;  /* 0xffffffb8000c7947 */ /* 0x000fea000383ffff */
.L_x_45:
[----:B------:R-:W-:-:S07]  /*6fa0*/  MOV R0, UR5 ;  /* 0x0000000500007c02 */ /* 0x000fce0008000f00 */
.L_x_115:
[----:B-1----:R1:W2:Y:S02]  /*6fb0*/  SYNCS.PHASECHK.TRANS64.TRYWAIT P0, [R0+URZ+0xa0], R5 ;  /* 0x0000a005000075a7 */ /* 0x0022a400080011ff */
[----:B--2---:R-:W-:Y:S05]  /*6fc0*/  @!P0 NANOSLEEP.SYNCS 0x989680 ;  /* 0x009896800000895d */ /* 0x004fea0003900000 */
[----:B------:R-:W2:Y:S02]  /*6fd0*/  @!P0 SYNCS.PHASECHK.TRANS64 P0, [R0+URZ+0xa0], R5 ;  /* 0x0000a005000085a7 */ /* 0x000ea400080010ff */
[----:B--2---:R-:W-:Y:S05]  /*6fe0*/  @!P0 BRA `(.L_x_115) ;  /* 0xfffffffc00f08947 */ /* 0x004fea000383ffff */
[----:B------:R-:W-:Y:S05]  /*6ff0*/  BRA `(.L_x_116) ;  /* 0xffffffb8001c7947 */ /* 0x000fea000383ffff */
.L_x_46:
[----:B-1----:R1:W2:Y:S02]  /*7000*/  SYNCS.PHASECHK.TRANS64.TRYWAIT P1, [R0+URZ+0x90], R5 ;  /* 0x00009005000075a7 */ /* 0x0022a400080211ff */
[----:B--2---:R-:W-:Y:S05]  /*7010*/  @!P1 NANOSLEEP.SYNCS 0x989680 ;  /* 0x009896800000995d */ /* 0x004fea0003900000 */
[----:B------:R-:W2:Y:S02]  /*7020*/  @!P1 SYNCS.PHASECHK.TRANS64 P1, [R0+URZ+0x90], R5 ;  /* 0x00009005000095a7 */ /* 0x000ea400080210ff */
[----:B--2---:R-:W-:Y:S05]  /*7030*/  @!P1 BRA `(.L_x_46) ;  /* 0xfffffffc00f09947 */ /* 0x004fea000383ffff */
[----:B------:R-:W-:Y:S05]  /*7040*/  BRA `(.L_x_117) ;  /* 0xffffffb8004c7947 */ /* 0x000fea000383ffff */
.L_x_49:
[----:B------:R-:W-:-:S07]  /*7050*/  MOV R0, UR5 ;  /* 0x0000000500007c02 */ /* 0x000fce0008000f00 */
.L_x_118:
[----:B-1----:R1:W2:Y:S02]  /*7060*/  SYNCS.PHASECHK.TRANS64.TRYWAIT P0, [R0+URZ+0xa0], R3 ;  /* 0x0000a003000075a7 */ /* 0x0022a400080011ff */
[----:B--2---:R-:W-:Y:S05]  /*7070*/  @!P0 NANOSLEEP.SYNCS 0x989680 ;  /* 0x009896800000895d */ /* 0x004fea0003900000 */
[----:B------:R-:W2:Y:S02]  /*7080*/  @!P0 SYNCS.PHASECHK.TRANS64 P0, [R0+URZ+0xa0], R3 ;  /* 0x0000a003000085a7 */ /* 0x000ea400080010ff */
[----:B--2---:R-:W-:Y:S05]  /*7090*/  @!P0 BRA `(.L_x_118) ;  /* 0xfffffffc00f08947 */ /* 0x004fea000383ffff */
[----:B------:R-:W-:Y:S05]  /*70a0*/  BRA `(.L_x_48) ;  /* 0xffffffb800a07947 */ /* 0x000fea000383ffff */
.L_x_56:
[----:B-1----:R1:W2:Y:S02]  /*70b0*/  SYNCS.PHASECHK.TRANS64.TRYWAIT P1, [R0+URZ+0x90], R5 ;  /* 0x00009005000075a7 */ /* 0x0022a400080211ff */
[----:B--2---:R-:W-:Y:S05]  /*70c0*/  @!P1 NANOSLEEP.SYNCS 0x989680 ;  /* 0x009896800000995d */ /* 0x004fea0003900000 */
[----:B------:R-:W2:Y:S02]  /*70d0*/  @!P1 SYNCS.PHASECHK.TRANS64 P1, [R0+URZ+0x90], R5 ;  /* 0x00009005000095a7 */ /* 0x000ea400080210ff */
[----:B--2---:R-:W-:Y:S05]  /*70e0*/  @!P1 BRA `(.L_x_56) ;  /* 0xfffffffc00f09947 */ /* 0x004fea000383ffff */
[----:B------:R-:W-:Y:S05]  /*70f0*/  BRA `(.L_x_119) ;  /* 0xffffffc000007947 */ /* 0x000fea000383ffff */
.L_x_57:
[----:B------:R-:W-:-:S07]  /*7100*/  MOV R3, UR8 ;  /* 0x0000000800037c02 */ /* 0x000fce0008000f00 */
.L_x_120:
[----:B-1----:R1:W2:Y:S02]  /*7110*/  SYNCS.PHASECHK.TRANS64.TRYWAIT P0, [R3+URZ+0xd0], R0 ;  /* 0x0000d000030075a7 */ /* 0x0022a400080011ff */
[----:B--2---:R-:W-:Y:S05]  /*7120*/  @!P0 NANOSLEEP.SYNCS 0x989680 ;  /* 0x009896800000895d */ /* 0x004fea0003900000 */
[----:B------:R-:W2:Y:S02]  /*7130*/  @!P0 SYNCS.PHASECHK.TRANS64 P0, [R3+URZ+0xd0], R0 ;  /* 0x0000d000030085a7 */ /* 0x000ea400080010ff */
[----:B--2---:R-:W-:Y:S05]  /*7140*/  @!P0 BRA `(.L_x_120) ;  /* 0xfffffffc00f08947 */ /* 0x004fea000383ffff */
[----:B------:R-:W-:Y:S05]  /*7150*/  BRA `(.L_x_121) ;  /* 0xffffffc000387947 */ /* 0x000fea000383ffff */
.L_x_60:
[----:B------:R-:W-:Y:S07]  /*7160*/  MOV R0, UR7 ;  /* 0x0000000700007c02 */ /* 0x000fee0008000f00 */
.L_x_122:
[----:B-1----:R1:W2:Y:S02]  /*7170*/  SYNCS.PHASECHK.TRANS64.TRYWAIT P0, [R0+URZ], R3 ;  /* 0x00000003000075a7 */ /* 0x0022a400080011ff */
[----:B--2---:R-:W-:Y:S05]  /*7180*/  @!P0 NANOSLEEP.SYNCS 0x989680 ;  /* 0x009896800000895d */ /* 0x004fea0003900000 */
[----:B------:R-:W2:Y:S02]  /*7190*/  @!P0 SYNCS.PHASECHK.TRANS64 P0, [R0+URZ], R3 ;  /* 0x00000003000085a7 */ /* 0x000ea400080010ff */
[----:B--2---:R-:W-:Y:S05]  /*71a0*/  @!P0 BRA `(.L_x_122) ;  /* 0xfffffffc00f08947 */ /* 0x004fea000383ffff */
[----:B------:R-:W-:Y:S05]  /*71b0*/  BRA `(.L_x_59) ;  /* 0xffffffc000547947 */ /* 0x000fea000383ffff */
.L_x_63:
[----:B------:R-:W-:-:S07]  /*71c0*/  MOV R0, UR5 ;  /* 0x0000000500007c02 */ /* 0x000fce0008000f00 */
.L_x_123:
[----:B--2---:R2:W3:Y:S02]  /*71d0*/  SYNCS.PHASECHK.TRANS64.TRYWAIT P0, [R0+URZ], R3 ;  /* 0x00000003000075a7 */ /* 0x0044e400080011ff */
[----:B---3--:R-:W-:Y:S05]  /*71e0*/  @!P0 NANOSLEEP.SYNCS 0x989680 ;  /* 0x009896800000895d */ /* 0x008fea0003900000 */
[----:B------:R-:W3:Y:S02]  /*71f0*/  @!P0 SYNCS.PHASECHK.TRANS64 P0, [R0+URZ], R3 ;  /* 0x00000003000085a7 */ /* 0x000ee400080010ff */
[----:B---3--:R-:W-:Y:S05]  /*7200*/  @!P0 BRA `(.L_x_123) ;  /* 0xfffffffc00f08947 */ /* 0x008fea000383ffff */
[----:B------:R-:W-:Y:S05]  /*7210*/  BRA `(.L_x_124) ;  /* 0xffffffc400087947 */ /* 0x000fea000383ffff */
.L_x_64:
[----:B------:R-:W-:-:S07]  /*7220*/  MOV R0, UR5 ;  /* 0x0000000500007c02 */ /* 0x000fce0008000f00 */
.L_x_125:
[----:B-1----:R1:W2:Y:S02]  /*7230*/  SYNCS.PHASECHK.TRANS64.TRYWAIT P0, [R0+URZ], R3 ;  /* 0x00000003000075a7 */ /* 0x0022a400080011ff */
[----:B--2---:R-:W-:Y:S05]  /*7240*/  @!P0 NANOSLEEP.SYNCS 0x989680 ;  /* 0x009896800000895d */ /* 0x004fea0003900000 */
[----:B------:R-:W2:Y:S02]  /*7250*/  @!P0 SYNCS.PHASECHK.TRANS64 P0, [R0+URZ], R3 ;  /* 0x00000003000085a7 */ /* 0x000ea400080010ff */
[----:B--2---:R-:W-:Y:S05]  /*7260*/  @!P0 BRA `(.L_x_125) ;  /* 0xfffffffc00f08947 */ /* 0x004fea000383ffff */
[----:B------:R-:W-:Y:S05]  /*7270*/  BRA `(.L_x_126) ;  /* 0xffffffc400147947 */ /* 0x000fea000383ffff */
.L_x_65:
[----:B------:R-:W-:-:S07]  /*7280*/  MOV R0, UR5 ;  /* 0x0000000500007c02 */ /* 0x000fce0008000f00 */
.L_x_127:
[----:B-1----:R1:W2:Y:S02]  /*7290*/  SYNCS.PHASECHK.TRANS64.TRYWAIT P0, [R0+URZ], R3 ;  /* 0x00000003000075a7 */ /* 0x0022a400080011ff */
[----:B--2---:R-:W-:Y:S05]  /*72a0*/  @!P0 NANOSLEEP.SYNCS 0x989680 ;  /* 0x009896800000895d */ /* 0x004fea0003900000 */
[----:B------:R-:W2:Y:S02]  /*72b0*/  @!P0 SYNCS.PHASECHK.TRANS64 P0, [R0+URZ], R3 ;  /* 0x00000003000085a7 */ /* 0x000ea400080010ff */
[----:B--2---:R-:W-:Y:S05]  /*72c0*/  @!P0 BRA `(.L_x_127) ;  /* 0xfffffffc00f08947 */ /* 0x004fea000383ffff */
[----:B------:R-:W-:Y:S05]  /*72d0*/  BRA `(.L_x_128) ;  /* 0xffffffc400207947 */ /* 0x000fea000383ffff */
.L_x_66:
[----:B------:R-:W-:-:S07]  /*72e0*/  MOV R0, UR7 ;  /* 0x0000000700007c02 */ /* 0x000fce0008000f00 */
.L_x_129:
[----:B-1----:R1:W2:Y:S02]  /*72f0*/  SYNCS.PHASECHK.TRANS64.TRYWAIT P0, [R0+URZ], R3 ;  /* 0x00000003000075a7 */ /* 0x0022a400080011ff */
[----:B--2---:R-:W-:Y:S05]  /*7300*/  @!P0 NANOSLEEP.SYNCS 0x989680 ;  /* 0x009896800000895d */ /* 0x004fea0003900000 */
[----:B------:R-:W2:Y:S02]  /*7310*/  @!P0 SYNCS.PHASECHK.TRANS64 P0, [R0+URZ], R3 ;  /* 0x00000003000085a7 */ /* 0x000ea400080010ff */
[----:B--2---:R-:W-:Y:S05]  /*7320*/  @!P0 BRA `(.L_x_129) ;  /* 0xfffffffc00f08947 */ /* 0x004fea000383ffff */
[----:B------:R-:W-:Y:S05]  /*7330*/  BRA `(.L_x_130) ;  /* 0xffffffc4002c7947 */ /* 0x000fea000383ffff */
.L_x_71:
[----:B---3--:R3:W1:Y:S02]  /*7340*/  SYNCS.PHASECHK.TRANS64.TRYWAIT P0, [R0+URZ+0x90], R3 ;  /* 0x00009003000075a7 */ /* 0x00866400080011ff */
[----:B-1----:R-:W-:Y:S05]  /*7350*/  @!P0 NANOSLEEP.SYNCS 0x989680 ;  /* 0x009896800000895d */ /* 0x002fea0003900000 */
[----:B------:R-:W1:Y:S02]  /*7360*/  @!P0 SYNCS.PHASECHK.TRANS64 P0, [R0+URZ+0x90], R3 ;  /* 0x00009003000085a7 */ /* 0x000e6400080010ff */
[----:B-1----:R-:W-:Y:S05]  /*7370*/  @!P0 BRA `(.L_x_71) ;  /* 0xfffffffc00f08947 */ /* 0x002fea000383ffff */
[----:B------:R-:W-:Y:S05]  /*7380*/  BRA `(.L_x_131) ;  /* 0xffffffc800287947 */ /* 0x000fea000383ffff */
.L_x_74:
[----:B------:R-:W-:Y:S07]  /*7390*/  MOV R0, UR6 ;  /* 0x0000000600007c02 */ /* 0x000fee0008000f00 */
.L_x_132:
[----:B-1----:R1:W3:Y:S02]  /*73a0*/  SYNCS.PHASECHK.TRANS64.TRYWAIT P0, [R0+URZ+0x88], R3 ;  /* 0x00008803000075a7 */ /* 0x0022e400080011ff */
[----:B---3--:R-:W-:Y:S05]  /*73b0*/  @!P0 NANOSLEEP.SYNCS 0x989680 ;  /* 0x009896800000895d */ /* 0x008fea0003900000 */
[----:B------:R-:W3:Y:S02]  /*73c0*/  @!P0 SYNCS.PHASECHK.TRANS64 P0, [R0+URZ+0x88], R3 ;  /* 0x00008803000085a7 */ /* 0x000ee400080010ff */
[----:B---3--:R-:W-:Y:S05]  /*73d0*/  @!P0 BRA `(.L_x_132) ;  /* 0xfffffffc00f08947 */ /* 0x008fea000383ffff */
[----:B------:R-:W-:Y:S05]  /*73e0*/  BRA `(.L_x_73) ;  /* 0xffffffcc00147947 */ /* 0x000fea000383ffff */
.L_x_77:
[----:B------:R-:W-:Y:S07]  /*73f0*/  MOV R3, UR6 ;  /* 0x0000000600037c02 */ /* 0x000fee0008000f00 */
.L_x_133:
[----:B-1----:R1:W2:Y:S02]  /*7400*/  SYNCS.PHASECHK.TRANS64.TRYWAIT P2, [R3+URZ+0x78], R26 ;  /* 0x0000781a030075a7 */ /* 0x0022a400080411ff */
[----:B--2---:R-:W-:Y:S05]  /*7410*/  @!P2 NANOSLEEP.SYNCS 0x989680 ;  /* 0x009896800000a95d */ /* 0x004fea0003900000 */
[----:B------:R-:W2:Y:S02]  /*7420*/  @!P2 SYNCS.PHASECHK.TRANS64 P2, [R3+URZ+0x78], R26 ;  /* 0x0000781a0300a5a7 */ /* 0x000ea400080410ff */
[----:B--2---:R-:W-:Y:S05]  /*7430*/  @!P2 BRA `(.L_x_133) ;  /* 0xfffffffc00f0a947 */ /* 0x004fea000383ffff */
[----:B------:R-:W-:Y:S05]  /*7440*/  BRA `(.L_x_134) ;  /* 0xffffffcc00a87947 */ /* 0x000fea000383ffff */
.L_x_80:
[----:B--2---:R2:W4:Y:S02]  /*7450*/  SYNCS.PHASECHK.TRANS64.TRYWAIT P0, [R0+URZ+0x90], R3 ;  /* 0x00009003000075a7 */ /* 0x00452400080011ff */
[----:B----4-:R-:W-:Y:S05]  /*7460*/  @!P0 NANOSLEEP.SYNCS 0x989680 ;  /* 0x009896800000895d */ /* 0x010fea0003900000 */
[----:B------:R-:W4:Y:S02]  /*7470*/  @!P0 SYNCS.PHASECHK.TRANS64 P0, [R0+URZ+0x90], R3 ;  /* 0x00009003000085a7 */ /* 0x000f2400080010ff */
[----:B----4-:R-:W-:Y:S05]  /*7480*/  @!P0 BRA `(.L_x_80) ;  /* 0xfffffffc00f08947 */ /* 0x010fea000383ffff */
[----:B------:R-:W-:Y:S05]  /*7490*/  BRA `(.L_x_135) ;  /* 0xffffffd400087947 */ /* 0x000fea000383ffff */
.L_x_91:
[----:B-1----:R-:W-:Y:S04]  /*74a0*/  MOV R0, UR43 ;  /* 0x0000002b00007c02 */ /* 0x002fe80008000f00 */
[----:B------:R1:W2:Y:S03]  /*74b0*/  SYNCS.PHASECHK.TRANS64.TRYWAIT P1, [R0+URZ+0x70], R3 ;  /* 0x00007003000075a7 */ /* 0x0002a600080211ff */
[----:B--2---:R-:W-:Y:S05]  /*74c0*/  @!P1 NANOSLEEP.SYNCS 0x989680 ;  /* 0x009896800000995d */ /* 0x004fea0003900000 */
[----:B------:R-:W2:Y:S02]  /*74d0*/  @!P1 SYNCS.PHASECHK.TRANS64 P1, [R0+URZ+0x70], R3 ;  /* 0x00007003000095a7 */ /* 0x000ea400080210ff */
[----:B--2---:R-:W-:Y:S05]  /*74e0*/  @!P1 BRA `(.L_x_91) ;  /* 0xfffffffc00ec9947 */ /* 0x004fea000383ffff */
[----:B------:R-:W-:Y:S05]  /*74f0*/  BRA `(.L_x_90) ;  /* 0xffffffe000047947 */ /* 0x000fea000383ffff */
.L_x_93:
[----:B------:R1:W1:Y:S02]  /*7500*/  SYNCS.PHASECHK.TRANS64.TRYWAIT P1, [R148+URZ+0xb0], R5 ;  /* 0x0000b005940075a7 */ /* 0x00026400080211ff */
[----:B-1----:R-:W-:Y:S05]  /*7510*/  @!P1 NANOSLEEP.SYNCS 0x989680 ;  /* 0x009896800000995d */ /* 0x002fea0003900000 */
[----:B------:R-:W1:Y:S02]  /*7520*/  @!P1 SYNCS.PHASECHK.TRANS64 P1, [R148+URZ+0xb0], R5 ;  /* 0x0000b005940095a7 */ /* 0x000e6400080210ff */
[----:B-1----:R-:W-:Y:S05]  /*7530*/  @!P1 BRA `(.L_x_93) ;  /* 0xfffffffc00f09947 */ /* 0x002fea000383ffff */
[----:B------:R-:W-:Y:S05]  /*7540*/  BRA `(.L_x_92) ;  /* 0xffffffe000487947 */ /* 0x000fea000383ffff */
        .weak           $__internal_0_$__cuda_sm10x_tcgen05_guardrail_trap_col_being_dealloced_not_returned_by_alloc
        .type           $__internal_0_$__cuda_sm10x_tcgen05_guardrail_trap_col_being_dealloced_not_returned_by_alloc,@function
        .size           $__internal_0_$__cuda_sm10x_tcgen05_guardrail_trap_col_being_dealloced_not_returned_by_alloc,($__internal_1_$__cuda_sm10x_tcgen05_guardrail_trap_phase_invalid_during_alloc - $__internal_0_$__cuda_sm10x_tcgen05_guardrail_trap_col_being_dealloced_not_returned_by_alloc)
$__internal_0_$__cuda_sm10x_tcgen05_guardrail_trap_col_being_dealloced_not_returned_by_alloc:
[----:B------:R-:W-:Y:S05]  /*7550*/  BPT.TRAP 0x1 ;  /* 0x000000040000795c */ /* 0x000fea0000300000 */
[----:B------:R-:W-:-:S04]  /*7560*/  HFMA2 R3, -RZ, RZ, 0, 0 ;  /* 0x00000000ff037431 */ /* 0x000fc800000001ff */
[----:B------:R-:W-:Y:S05]  /*7570*/  RET.REL.NODEC R2 `(_ZN7cutlass13device_kernelINS_4gemm6kernel13GemmUniversalIN4cute5tupleIJiiiiEEENS1_10collective13CollectiveMmaINS1_35MainloopSm100TmaUmmaWarpSpecializedILi7ELi2ELi4ENS5_IJNS4_1CILi1EEESB_SB_EEEEENS5_IJNSA_ILi128EEENSA_ILi64EEESF_EEEaNS5_IJlSB_lEEEaSH_NS4_8TiledMMAINS4_8MMA_AtomIJNS4_15SM100_MMA_S8_SSIaaiLi128ELi64ELNS4_4UMMA5MajorE0ELSM_0ELNSL_8SaturateE0EEEEEENS4_6LayoutISC_NS5_IJNSA_ILi0EEESR_SR_EEEEENS5_IJNS4_10UnderscoreESU_SU_EEEEENS4_13SM90_TMA_LOADENS4_14ComposedLayoutINS4_7SwizzleILi2ELi4ELi3EEENS4_18smem_ptr_flag_bitsILi8EEENSQ_INS5_IJNSA_ILi8EEESF_EEENS5_IJSF_SB_EEEEEEEvNS4_8identityESX_S17_vS18_EENS_8epilogue10collective18CollectiveEpilogueINS1A_23Sm100TmaWarpSpecializedILi1ELi1ELi64ELb0ELb0EEEJSG_NS5_IJNSQ_ISE_SB_EENSQ_ISF_SB_EEEEEaSH_aSH_NS1A_6fusion15FusionCallbacksIS1E_NS1I_17LinearCombinationIaiaiLNS_15FloatRoundStyleE2EEESG_S1H_JEEENS4_5SM1004TMEM4LOAD26SM100_TMEM_LOAD_32dp32b64xESX_S17_NS4_39AutoVectorizingCopyWithAssumedAlignmentILi128EEENS4_14SM90_TMA_STOREES17_S1T_S1T_EEEvvEEEEvNT_6ParamsE) ;  /* 0xffffff8802a07950 */ /* 0x000fea0003c3ffff */
        .weak           $__internal_1_$__cuda_sm10x_tcgen05_guardrail_trap_phase_invalid_during_alloc
        .type           $__internal_1_$__cuda_sm10x_tcgen05_guardrail_trap_phase_invalid_during_alloc,@function
        .size           $__internal_1_$__cuda_sm10x_tcgen05_guardrail_trap_phase_invalid_during_alloc,($__internal_2_$__cuda_sm10x_tcgen05_guardrail_trap_unallocated_columns_being_dealloced - $__internal_1_$__cuda_sm10x_tcgen05_guardrail_trap_phase_invalid_during_alloc)
$__internal_1_$__cuda_sm10x_tcgen05_guardrail_trap_phase_invalid_during_alloc:
[----:B------:R-:W-:Y:S05]  /*7580*/  BPT.TRAP 0x1 ;  /* 0x000000040000795c */ /* 0x000fea0000300000 */
[----:B------:R-:W-:-:S04]  /*7590*/  MOV R3, 0x0 ;  /* 0x0000000000037802 */ /* 0x000fc80000000f00 */
[----:B------:R-:W-:Y:S05]  /*75a0*/  RET.REL.NODEC R2 `(_ZN7cutlass13device_kernelINS_4gemm6kernel13GemmUniversalIN4cute5tupleIJiiiiEEENS1_10collective13CollectiveMmaINS1_35MainloopSm100TmaUmmaWarpSpecializedILi7ELi2ELi4ENS5_IJNS4_1CILi1EEESB_SB_EEEEENS5_IJNSA_ILi128EEENSA_ILi64EEESF_EEEaNS5_IJlSB_lEEEaSH_NS4_8TiledMMAINS4_8MMA_AtomIJNS4_15SM100_MMA_S8_SSIaaiLi128ELi64ELNS4_4UMMA5MajorE0ELSM_0ELNSL_8SaturateE0EEEEEENS4_6LayoutISC_NS5_IJNSA_ILi0EEESR_SR_EEEEENS5_IJNS4_10UnderscoreESU_SU_EEEEENS4_13SM90_TMA_LOADENS4_14ComposedLayoutINS4_7SwizzleILi2ELi4ELi3EEENS4_18smem_ptr_flag_bitsILi8EEENSQ_INS5_IJNSA_ILi8EEESF_EEENS5_IJSF_SB_EEEEEEEvNS4_8identityESX_S17_vS18_EENS_8epilogue10collective18CollectiveEpilogueINS1A_23Sm100TmaWarpSpecializedILi1ELi1ELi64ELb0ELb0EEEJSG_NS5_IJNSQ_ISE_SB_EENSQ_ISF_SB_EEEEEaSH_aSH_NS1A_6fusion15FusionCallbacksIS1E_NS1I_17LinearCombinationIaiaiLNS_15FloatRoundStyleE2EEESG_S1H_JEEENS4_5SM1004TMEM4LOAD26SM100_TMEM_LOAD_32dp32b64xESX_S17_NS4_39AutoVectorizingCopyWithAssumedAlignmentILi128EEENS4_14SM90_TMA_STOREES17_S1T_S1T_EEEvvEEEEvNT_6ParamsE) ;  /* 0xffffff8802947950 */ /* 0x000fea0003c3ffff */
        .weak           $__internal_2_$__cuda_sm10x_tcgen05_guardrail_trap_unallocated_columns_being_dealloced
        .type           $__internal_2_$__cuda_sm10x_tcgen05_guardrail_trap_unallocated_columns_being_dealloced,@function
        .size           $__internal_2_$__cuda_sm10x_tcgen05_guardrail_trap_unallocated_columns_being_dealloced,(.L_x_137 - $__internal_2_$__cuda_sm10x_tcgen05_guardrail_trap_unallocated_columns_being_dealloced)
$__internal_2_$__cuda_sm10x_tcgen05_guardrail_trap_unallocated_columns_being_dealloced:
[----:B------:R-:W-:Y:S05]  /*75b0*/  BPT.TRAP 0x1 ;  /* 0x000000040000795c */ /* 0x000fea0000300000 */
[----:B------:R-:W-:-:S04]  /*75c0*/  HFMA2 R3, -RZ, RZ, 0, 0 ;  /* 0x00000000ff037431 */ /* 0x000fc800000001ff */
[----:B------:R-:W-:Y:S05]  /*75d0*/  RET.REL.NODEC R2 `(_ZN7cutlass13device_kernelINS_4gemm6kernel13GemmUniversalIN4cute5tupleIJiiiiEEENS1_10collective13CollectiveMmaINS1_35MainloopSm100TmaUmmaWarpSpecializedILi7ELi2ELi4ENS5_IJNS4_1CILi1EEESB_SB_EEEEENS5_IJNSA_ILi128EEENSA_ILi64EEESF_EEEaNS5_IJlSB_lEEEaSH_NS4_8TiledMMAINS4_8MMA_AtomIJNS4_15SM100_MMA_S8_SSIaaiLi128ELi64ELNS4_4UMMA5MajorE0ELSM_0ELNSL_8SaturateE0EEEEEENS4_6LayoutISC_NS5_IJNSA_ILi0EEESR_SR_EEEEENS5_IJNS4_10UnderscoreESU_SU_EEEEENS4_13SM90_TMA_LOADENS4_14ComposedLayoutINS4_7SwizzleILi2ELi4ELi3EEENS4_18smem_ptr_flag_bitsILi8EEENSQ_INS5_IJNSA_ILi8EEESF_EEENS5_IJSF_SB_EEEEEEEvNS4_8identityESX_S17_vS18_EENS_8epilogue10collective18CollectiveEpilogueINS1A_23Sm100TmaWarpSpecializedILi1ELi1ELi64ELb0ELb0EEEJSG_NS5_IJNSQ_ISE_SB_EENSQ_ISF_SB_EEEEEaSH_aSH_NS1A_6fusion15FusionCallbacksIS1E_NS1I_17LinearCombinationIaiaiLNS_15FloatRoundStyleE2EEESG_S1H_JEEENS4_5SM1004TMEM4LOAD26SM100_TMEM_LOAD_32dp32b64xESX_S17_NS4_39AutoVectorizingCopyWithAssumedAlignmentILi128EEENS4_14SM90_TMA_STOREES17_S1T_S1T_EEEvvEEEEvNT_6ParamsE) ;  /* 0xffffff8802887950 */ /* 0x000fea0003c3ffff */
.L_x_136:
[----:B------:R-:W-:-:S00]  /*75e0*/  BRA `(.L_x_136) ;  /* 0xfffffffc00fc7947 */ /* 0x000fc0000383ffff */
[----:B------:R-:W-:-:S00]  /*75f0*/  NOP ;  /* 0x0000000000007918 */ /* 0x000fc00000000000 */
        /* <DEDUP_REMOVED lines=8> */
.L_x_137:


//--------------------- .nv.global.init           --------------------------
	.section	.nv.global.init,"aw",@progbits
.nv.global.init:
	.type		$str$27,@object
	.size		$str$27,($str$28 - $str$27)
$str$27:
        /*0000*/ 	.byte	0x28, 0x61, 0x64, 0x64, 0x72, 0x65, 0x73, 0x73, 0x20, 0x26, 0x20, 0x6d, 0x61, 0x73, 0x6b, 0x29
        /*0010*/ 	.byte	0x20, 0x3d, 0x3d, 0x20, 0x30, 0x00
	.type		$str$28,@object
	.size		$str$28,($str$26 - $str$28)
$str$28:
        /*0016*/ 	.byte	0x2f, 0x74, 0x6d, 0x70, 0x2f, 0x63, 0x75, 0x74, 0x6c, 0x61, 0x73, 0x73, 0x5f, 0x73, 0x77, 0x65
        /*0026*/ 	.byte	0x65, 0x70, 0x5f, 0x73, 0x72, 0x63, 0x2f, 0x69, 0x6e, 0x63, 0x6c, 0x75, 0x64, 0x65, 0x2f, 0x63
        /*0036*/ 	.byte	0x75, 0x74, 0x65, 0x2f, 0x70, 0x6f, 0x69, 0x6e, 0x74, 0x65, 0x72, 0x5f, 0x66, 0x6c, 0x61, 0x67
        /*0046*/ 	.byte	0x67, 0x65, 0x64, 0x2e, 0x68, 0x70, 0x70, 0x00
	.type		$str$26,@object
	.size		$str$26,($str$25 - $str$26)
$str$26:
        /*004e*/ 	.byte	0x2f, 0x74, 0x6d, 0x70, 0x2f, 0x63, 0x75, 0x74, 0x6c, 0x61, 0x73, 0x73, 0x5f, 0x73, 0x77, 0x65
        /*005e*/ 	.byte	0x65, 0x70, 0x5f, 0x73, 0x72, 0x63, 0x2f, 0x69, 0x6e, 0x63, 0x6c, 0x75, 0x64, 0x65, 0x2f, 0x63
        /*006e*/ 	.byte	0x75, 0x74, 0x65, 0x2f, 0x61, 0x74, 0x6f, 0x6d, 0x2f, 0x63, 0x6f, 0x70, 0x79, 0x5f, 0x74, 0x72
        /*007e*/ 	.byte	0x61, 0x69, 0x74, 0x73, 0x5f, 0x73, 0x6d, 0x31, 0x30, 0x30, 0x2e, 0x68, 0x70, 0x70, 0x00
	.type		$str$25,@object
	.size		$str$25,(__unnamed_1 - $str$25)
$str$25:
        /*008d*/ 	.byte	0x28, 0x28, 0x75, 0x69, 0x6e, 0x74, 0x33, 0x32, 0x5f, 0x74, 0x28, 0x74, 0x68, 0x72, 0x65, 0x61
        /*009d*/ 	.byte	0x64, 0x49, 0x64, 0x78, 0x2e, 0x78, 0x29, 0x20, 0x2f, 0x20, 0x33, 0x32, 0x29, 0x20, 0x25, 0x20
        /*00ad*/ 	.byte	0x34, 0x29, 0x20, 0x3d, 0x3d, 0x20, 0x28, 0x28, 0x28, 0x74, 0x6d, 0x65, 0x6d, 0x5f, 0x61, 0x64
        /*00bd*/ 	.byte	0x64, 0x72, 0x20, 0x3e, 0x3e, 0x20, 0x31, 0x36, 0x29, 0x20, 0x2f, 0x20, 0x33, 0x32, 0x29, 0x20
        /*00cd*/ 	.byte	0x25, 0x20, 0x34, 0x29, 0x00
	.type		__unnamed_1,@object
	.size		__unnamed_1,(__unnamed_2 - __unnamed_1)
__unnamed_1:
        /*00d2*/ 	.byte	0x61, 0x75, 0x74, 0x6f, 0x20, 0x63, 0x75, 0x74, 0x65, 0x3a, 0x3a, 0x61, 0x73, 0x5f, 0x70, 0x6f
        /* <DEDUP_REMOVED lines=24> */
        /*0262*/ 	.byte	0x5d, 0x00
	.type		__unnamed_2,@object
	.size		__unnamed_2,(.L_2 - __unnamed_2)
__unnamed_2:
        /* <DEDUP_REMOVED lines=42> */
        /*0504*/ 	.byte	0x43, 0x3c, 0x30, 0x3e, 0x3e, 0x3e, 0x3e, 0x5d, 0x00
.L_2:


//--------------------- .nv.shared._ZN7cutlass13device_kernelINS_4gemm6kernel13GemmUniversalIN4cute5tupleIJiiiiEEENS1_10collective13CollectiveMmaINS1_35MainloopSm100TmaUmmaWarpSpecializedILi7ELi2ELi4ENS5_IJNS4_1CILi1EEESB_SB_EEEEENS5_IJNSA_ILi128EEENSA_ILi64EEESF_EEEaNS5_IJlSB_lEEEaSH_NS4_8TiledMMAINS4_8MMA_AtomIJNS4_15SM100_MMA_S8_SSIaaiLi128ELi64ELNS4_4UMMA5MajorE0ELSM_0ELNSL_8SaturateE0EEEEEENS4_6LayoutISC_NS5_IJNSA_ILi0EEESR_SR_EEEEENS5_IJNS4_10UnderscoreESU_SU_EEEEENS4_13SM90_TMA_LOADENS4_14ComposedLayoutINS4_7SwizzleILi2ELi4ELi3EEENS4_18smem_ptr_flag_bitsILi8EEENSQ_INS5_IJNSA_ILi8EEESF_EEENS5_IJSF_SB_EEEEEEEvNS4_8identityESX_S17_vS18_EENS_8epilogue10collective18CollectiveEpilogueINS1A_23Sm100TmaWarpSpecializedILi1ELi1ELi64ELb0ELb0EEEJSG_NS5_IJNSQ_ISE_SB_EENSQ_ISF_SB_EEEEEaSH_aSH_NS1A_6fusion15FusionCallbacksIS1E_NS1I_17LinearCombinationIaiaiLNS_15FloatRoundStyleE2EEESG_S1H_JEEENS4_5SM1004TMEM4LOAD26SM100_TMEM_LOAD_32dp32b64xESX_S17_NS4_39AutoVectorizingCopyWithAssumedAlignmentILi128EEENS4_14SM90_TMA_STOREES17_S1T_S1T_EEEvvEEEEvNT_6ParamsE --------------------------
	.section	.nv.shared._ZN7cutlass13device_kernelINS_4gemm6kernel13GemmUniversalIN4cute5tupleIJiiiiEEENS1_10collective13CollectiveMmaINS1_35MainloopSm100TmaUmmaWarpSpecializedILi7ELi2ELi4ENS5_IJNS4_1CILi1EEESB_SB_EEEEENS5_IJNSA_ILi128EEENSA_ILi64EEESF_EEEaNS5_IJlSB_lEEEaSH_NS4_8TiledMMAINS4_8MMA_AtomIJNS4_15SM100_MMA_S8_SSIaaiLi128ELi64ELNS4_4UMMA5MajorE0ELSM_0ELNSL_8SaturateE0EEEEEENS4_6LayoutISC_NS5_IJNSA_ILi0EEESR_SR_EEEEENS5_IJNS4_10UnderscoreESU_SU_EEEEENS4_13SM90_TMA_LOADENS4_14ComposedLayoutINS4_7SwizzleILi2ELi4ELi3EEENS4_18smem_ptr_flag_bitsILi8EEENSQ_INS5_IJNSA_ILi8EEESF_EEENS5_IJSF_SB_EEEEEEEvNS4_8identityESX_S17_vS18_EENS_8epilogue10collective18CollectiveEpilogueINS1A_23Sm100TmaWarpSpecializedILi1ELi1ELi64ELb0ELb0EEEJSG_NS5_IJNSQ_ISE_SB_EENSQ_ISF_SB_EEEEEaSH_aSH_NS1A_6fusion15FusionCallbacksIS1E_NS1I_17LinearCombinationIaiaiLNS_15FloatRoundStyleE2EEESG_S1H_JEEENS4_5SM1004TMEM4LOAD26SM100_TMEM_LOAD_32dp32b64xESX_S17_NS4_39AutoVectorizingCopyWithAssumedAlignmentILi128EEENS4_14SM90_TMA_STOREES17_S1T_S1T_EEEvvEEEEvNT_6ParamsE,"aw",@nobits
	.sectionflags	@""
	.align	16
	.zero		1024


//--------------------- .nv.shared.reserved.0     --------------------------
	.section	.nv.shared.reserved.0,"aw",@nobits
	.weak		__nv_reservedSMEM_offset_0_alias
	.size		__nv_reservedSMEM_offset_0_alias, 0, 64
	.other		__nv_reservedSMEM_offset_0_alias,@"STO_CUDA_RESERVED_SHARED STV_DEFAULT"
__nv_reservedSMEM_offset_0_alias:
	.zero		0
.nv.shared.reserved.0:
	.zero		64
	.weak		__nv_reservedSMEM_tcgen05_partition
	.type		__nv_reservedSMEM_tcgen05_partition,@object
	.size		__nv_reservedSMEM_tcgen05_partition,(.L_0 - __nv_reservedSMEM_tcgen05_partition)
__nv_reservedSMEM_tcgen05_partition:
	.zero		32
.L_0:


//--------------------- .nv.global                --------------------------
	.section	.nv.global,"aw",@nobits
.nv.global:
	.type		_ZN40_INTERNAL_ab4fce4f_4_k_cu_1e4482f6_338994cute1_E,@object
	.size		_ZN40_INTERNAL_ab4fce4f_4_k_cu_1e4482f6_338994cute1_E,(_ZN40_INTERNAL_ab4fce4f_4_k_cu_1e4482f6_338994cuda3std3__45__cpo6cbeginE - _ZN40_INTERNAL_ab4fce4f_4_k_cu_1e4482f6_338994cute1_E)
_ZN40_INTERNAL_ab4fce4f_4_k_cu_1e4482f6_338994cute1_E:
	.zero		1
	.type		_ZN40_INTERNAL_ab4fce4f_4_k_cu_1e4482f6_338994cuda3std3__45__cpo6cbeginE,@object
	.size		_ZN40_INTERNAL_ab4fce4f_4_k_cu_1e4482f6_338994cuda3std3__45__cpo6cbeginE,(_ZN40_INTERNAL_ab4fce4f_4_k_cu_1e4482f6_338994cuda3std3__48in_placeE - _ZN40_INTERNAL_ab4fce4f_4_k_cu_1e4482f6_338994cuda3std3__45__cpo6cbeginE)
_ZN40_INTERNAL_ab4fce4f_4_k_cu_1e4482f6_338994cuda3std3__45__cpo6cbeginE:
	.zero		1
	.type		_ZN40_INTERNAL_ab4fce4f_4_k_cu_1e4482f6_338994cuda3std3__48in_placeE,@object
	.size		_ZN40_INTERNAL_ab4fce4f_4_k_cu_1e4482f6_338994cuda3std3__48in_placeE,(_ZN40_INTERNAL_ab4fce4f_4_k_cu_1e4482f6_338994cuda3std6ranges3__45__cpo9iter_moveE - _ZN40_INTERNAL_ab4fce4f_4_k_cu_1e4482f6_338994cuda3std3__48in_placeE)
_ZN40_INTERNAL_ab4fce4f_4_k_cu_1e4482f6_338994cuda3std3__48in_placeE:
	.zero		1
	.type		_ZN40_INTERNAL_ab4fce4f_4_k_cu_1e4482f6_338994cuda3std6ranges3__45__cpo9iter_moveE,@object
	.size		_ZN40_INTERNAL_ab4fce4f_4_k_cu_1e4482f6_338994cuda3std6ranges3__45__cpo9iter_moveE,(_ZN40_INTERNAL_ab4fce4f_4_k_cu_1e4482f6_338994cuda3std3__45__cpo5beginE - _ZN40_INTERNAL_ab4fce4f_4_k_cu_1e4482f6_338994cuda3std6ranges3__45__cpo9iter_moveE)
_ZN40_INTERNAL_ab4fce4f_4_k_cu_1e4482f6_338994cuda3std6ranges3__45__cpo9iter_moveE:
	.zero		1
	.type		_ZN40_INTERNAL_ab4fce4f_4_k_cu_1e4482f6_338994cuda3std3__45__cpo5beginE,@object
	.size		_ZN40_INTERNAL_ab4fce4f_4_k_cu_1e4482f6_338994cuda3std3__45__cpo5beginE,(_ZN40_INTERNAL_ab4fce4f_4_k_cu_1e4482f6_338994cuda3std3__442_GLOBAL__N__ab4fce4f_4_k_cu_1e4482f6_338996ignoreE - _ZN40_INTERNAL_ab4fce4f_4_k_cu_1e4482f6_338994cuda3std3__45__cpo5beginE)
_ZN40_INTERNAL_ab4fce4f_4_k_cu_1e4482f6_338994cuda3std3__45__cpo5beginE:
	.zero		1
	.type		_ZN40_INTERNAL_ab4fce4f_4_k_cu_1e4482f6_338994cuda3std3__442_GLOBAL__N__ab4fce4f_4_k_cu_1e4482f6_338996ignoreE,@object
	.size		_ZN40_INTERNAL_ab4fce4f_4_k_cu_1e4482f6_338994cuda3std3__442_GLOBAL__N__ab4fce4f_4_k_cu_1e4482f6_338996ignoreE,(_ZN40_INTERNAL_ab4fce4f_4_k_cu_1e4482f6_338994cute7productE - _ZN40_INTERNAL_ab4fce4f_4_k_cu_1e4482f6_338994cuda3std3__442_GLOBAL__N__ab4fce4f_4_k_cu_1e4482f6_338996ignoreE)
_ZN40_INTERNAL_ab4fce4f_4_k_cu_1e4482f6_338994cuda3std3__442_GLOBAL__N__ab4fce4f_4_k_cu_1e4482f6_338996ignoreE:
	.zero		1
	.type		_ZN40_INTERNAL_ab4fce4f_4_k_cu_1e4482f6_338994cute7productE,@object
	.size		_ZN40_INTERNAL_ab4fce4f_4_k_cu_1e4482f6_338994cute7productE,(_ZN40_INTERNAL_ab4fce4f_4_k_cu_1e4482f6_338994cuda3std3__45__cpo3endE - _ZN40_INTERNAL_ab4fce4f_4_k_cu_1e4482f6_338994cute7productE)
_ZN40_INTERNAL_ab4fce4f_4_k_cu_1e4482f6_338994cute7productE:
	.zero		1
	.type		_ZN40_INTERNAL_ab4fce4f_4_k_cu_1e4482f6_338994cuda3std3__45__cpo3endE,@object
	.size		_ZN40_INTERNAL_ab4fce4f_4_k_cu_1e4482f6_338994cuda3std3__45__cpo3endE,(_ZN40_INTERNAL_ab4fce4f_4_k_cu_1e4482f6_338994cuda3std3__419piecewise_constructE - _ZN40_INTERNAL_ab4fce4f_4_k_cu_1e4482f6_338994cuda3std3__45__cpo3endE)
_ZN40_INTERNAL_ab4fce4f_4_k_cu_1e4482f6_338994cuda3std3__45__cpo3endE:
	.zero		1
	.type		_ZN40_INTERNAL_ab4fce4f_4_k_cu_1e4482f6_338994cuda3std3__419piecewise_constructE,@object
	.size		_ZN40_INTERNAL_ab4fce4f_4_k_cu_1e4482f6_338994cuda3std3__419piecewise_constructE,(_ZN40_INTERNAL_ab4fce4f_4_k_cu_1e4482f6_338994cuda3std3__45__cpo4cendE - _ZN40_INTERNAL_ab4fce4f_4_k_cu_1e4482f6_338994cuda3std3__419piecewise_constructE)
_ZN40_INTERNAL_ab4fce4f_4_k_cu_1e4482f6_338994cuda3std3__419piecewise_constructE:
	.zero		1
	.type		_ZN40_INTERNAL_ab4fce4f_4_k_cu_1e4482f6_338994cuda3std3__45__cpo4cendE,@object
	.size		_ZN40_INTERNAL_ab4fce4f_4_k_cu_1e4482f6_338994cuda3std3__45__cpo4cendE,(_ZN40_INTERNAL_ab4fce4f_4_k_cu_1e4482f6_338994cuda3std6ranges3__45__cpo4swapE - _ZN40_INTERNAL_ab4fce4f_4_k_cu_1e4482f6_338994cuda3std3__45__cpo4cendE)
_ZN40_INTERNAL_ab4fce4f_4_k_cu_1e4482f6_338994cuda3std3__45__cpo4cendE:
	.zero		1
	.type		_ZN40_INTERNAL_ab4fce4f_4_k_cu_1e4482f6_338994cuda3std6ranges3__45__cpo4swapE,@object
	.size		_ZN40_INTERNAL_ab4fce4f_4_k_cu_1e4482f6_338994cuda3std6ranges3__45__cpo4swapE,(.L_10 - _ZN40_INTERNAL_ab4fce4f_4_k_cu_1e4482f6_338994cuda3std6ranges3__45__cpo4swapE)
_ZN40_INTERNAL_ab4fce4f_4_k_cu_1e4482f6_338994cuda3std6ranges3__45__cpo4swapE:
	.zero		1
.L_10:


//--------------------- .nv.constant0._ZN7cutlass13device_kernelINS_4gemm6kernel13GemmUniversalIN4cute5tupleIJiiiiEEENS1_10collective13CollectiveMmaINS1_35MainloopSm100TmaUmmaWarpSpecializedILi7ELi2ELi4ENS5_IJNS4_1CILi1EEESB_SB_EEEEENS5_IJNSA_ILi128EEENSA_ILi64EEESF_EEEaNS5_IJlSB_lEEEaSH_NS4_8TiledMMAINS4_8MMA_AtomIJNS4_15SM100_MMA_S8_SSIaaiLi128ELi64ELNS4_4UMMA5MajorE0ELSM_0ELNSL_8SaturateE0EEEEEENS4_6LayoutISC_NS5_IJNSA_ILi0EEESR_SR_EEEEENS5_IJNS4_10UnderscoreESU_SU_EEEEENS4_13SM90_TMA_LOADENS4_14ComposedLayoutINS4_7SwizzleILi2ELi4ELi3EEENS4_18smem_ptr_flag_bitsILi8EEENSQ_INS5_IJNSA_ILi8EEESF_EEENS5_IJSF_SB_EEEEEEEvNS4_8identityESX_S17_vS18_EENS_8epilogue10collective18CollectiveEpilogueINS1A_23Sm100TmaWarpSpecializedILi1ELi1ELi64ELb0ELb0EEEJSG_NS5_IJNSQ_ISE_SB_EENSQ_ISF_SB_EEEEEaSH_aSH_NS1A_6fusion15FusionCallbacksIS1E_NS1I_17LinearCombinationIaiaiLNS_15FloatRoundStyleE2EEESG_S1H_JEEENS4_5SM1004TMEM4LOAD26SM100_TMEM_LOAD_32dp32b64xESX_S17_NS4_39AutoVectorizingCopyWithAssumedAlignmentILi128EEENS4_14SM90_TMA_STOREES17_S1T_S1T_EEEvvEEEEvNT_6ParamsE --------------------------
	.section	.nv.constant0._ZN7cutlass13device_kernelINS_4gemm6kernel13GemmUniversalIN4cute5tupleIJiiiiEEENS1_10collective13CollectiveMmaINS1_35MainloopSm100TmaUmmaWarpSpecializedILi7ELi2ELi4ENS5_IJNS4_1CILi1EEESB_SB_EEEEENS5_IJNSA_ILi128EEENSA_ILi64EEESF_EEEaNS5_IJlSB_lEEEaSH_NS4_8TiledMMAINS4_8MMA_AtomIJNS4_15SM100_MMA_S8_SSIaaiLi128ELi64ELNS4_4UMMA5MajorE0ELSM_0ELNSL_8SaturateE0EEEEEENS4_6LayoutISC_NS5_IJNSA_ILi0EEESR_SR_EEEEENS5_IJNS4_10UnderscoreESU_SU_EEEEENS4_13SM90_TMA_LOADENS4_14ComposedLayoutINS4_7SwizzleILi2ELi4ELi3EEENS4_18smem_ptr_flag_bitsILi8EEENSQ_INS5_IJNSA_ILi8EEESF_EEENS5_IJSF_SB_EEEEEEEvNS4_8identityESX_S17_vS18_EENS_8epilogue10collective18CollectiveEpilogueINS1A_23Sm100TmaWarpSpecializedILi1ELi1ELi64ELb0ELb0EEEJSG_NS5_IJNSQ_ISE_SB_EENSQ_ISF_SB_EEEEEaSH_aSH_NS1A_6fusion15FusionCallbacksIS1E_NS1I_17LinearCombinationIaiaiLNS_15FloatRoundStyleE2EEESG_S1H_JEEENS4_5SM1004TMEM4LOAD26SM100_TMEM_LOAD_32dp32b64xESX_S17_NS4_39AutoVectorizingCopyWithAssumedAlignmentILi128EEENS4_14SM90_TMA_STOREES17_S1T_S1T_EEEvvEEEEvNT_6ParamsE,"a",@progbits
	.sectionflags	@""
	.align	4
.nv.constant0._ZN7cutlass13device_kernelINS_4gemm6kernel13GemmUniversalIN4cute5tupleIJiiiiEEENS1_10collective13CollectiveMmaINS1_35MainloopSm100TmaUmmaWarpSpecializedILi7ELi2ELi4ENS5_IJNS4_1CILi1EEESB_SB_EEEEENS5_IJNSA_ILi128EEENSA_ILi64EEESF_EEEaNS5_IJlSB_lEEEaSH_NS4_8TiledMMAINS4_8MMA_AtomIJNS4_15SM100_MMA_S8_SSIaaiLi128ELi64ELNS4_4UMMA5MajorE0ELSM_0ELNSL_8SaturateE0EEEEEENS4_6LayoutISC_NS5_IJNSA_ILi0EEESR_SR_EEEEENS5_IJNS4_10UnderscoreESU_SU_EEEEENS4_13SM90_TMA_LOADENS4_14ComposedLayoutINS4_7SwizzleILi2ELi4ELi3EEENS4_18smem_ptr_flag_bitsILi8EEENSQ_INS5_IJNSA_ILi8EEESF_EEENS5_IJSF_SB_EEEEEEEvNS4_8identityESX_S17_vS18_EENS_8epilogue10collective18CollectiveEpilogueINS1A_23Sm100TmaWarpSpecializedILi1ELi1ELi64ELb0ELb0EEEJSG_NS5_IJNSQ_ISE_SB_EENSQ_ISF_SB_EEEEEaSH_aSH_NS1A_6fusion15FusionCallbacksIS1E_NS1I_17LinearCombinationIaiaiLNS_15FloatRoundStyleE2EEESG_S1H_JEEENS4_5SM1004TMEM4LOAD26SM100_TMEM_LOAD_32dp32b64xESX_S17_NS4_39AutoVectorizingCopyWithAssumedAlignmentILi128EEENS4_14SM90_TMA_STOREES17_S1T_S1T_EEEvvEEEEvNT_6ParamsE:
	.zero		2944


//--------------------- SYMBOLS --------------------------

	.type		.nv.reservedSmem.offset0,@object
	.size		.nv.reservedSmem.offset0,0x4
	.type		.nv.reservedSmem.cap,@object
	.size		.nv.reservedSmem.cap,0x4
	.type		__assertfail,@function
